// auto-generated by cutlass_sweep.gemm — config: {"arch": "sm_100", "cluster_m": 2, "cluster_n": 1, "dtype": "e4m3", "stages": 5, "tile_k": 32, "tile_m": 64, "tile_n": 64}
#include "cutlass/cutlass.h"
#include "cutlass/gemm/collective/collective_builder.hpp"
#include "cutlass/gemm/device/gemm_universal_adapter.h"
#include "cutlass/gemm/kernel/gemm_universal.hpp"
#include "cutlass/epilogue/collective/collective_builder.hpp"

using ElemA = cutlass::float_e4m3_t;
using ElemB = cutlass::float_e4m3_t;
using ElemCD = cutlass::float_e4m3_t;
using Acc  = float;
using TileShape    = cute::Shape<cute::_64, cute::_64, cute::_32>;
using ClusterShape = cute::Shape<cute::_2, cute::_1, cute::_1>;

using CollectiveEpilogue = typename cutlass::epilogue::collective::CollectiveBuilder<
    cutlass::arch::Sm100, cutlass::arch::OpClassTensorOp,
    TileShape, ClusterShape,
    cutlass::epilogue::collective::EpilogueTileAuto,
    Acc, Acc,
    ElemCD, cutlass::layout::RowMajor, 128 / cutlass::sizeof_bits<ElemCD>::value,
    ElemCD, cutlass::layout::RowMajor, 128 / cutlass::sizeof_bits<ElemCD>::value,
    cutlass::epilogue::collective::EpilogueScheduleAuto
  >::CollectiveOp;

using CollectiveMainloop = typename cutlass::gemm::collective::CollectiveBuilder<
    cutlass::arch::Sm100, cutlass::arch::OpClassTensorOp,
    ElemA, cutlass::layout::RowMajor, 128 / cutlass::sizeof_bits<ElemA>::value,
    ElemB, cutlass::layout::ColumnMajor, 128 / cutlass::sizeof_bits<ElemB>::value,
    Acc,
    TileShape, ClusterShape,
    cutlass::gemm::collective::StageCount<5>,
    cutlass::gemm::collective::KernelScheduleAuto
  >::CollectiveOp;

using GemmKernel = cutlass::gemm::kernel::GemmUniversal<
    cute::Shape<int,int,int,int>,
    CollectiveMainloop,
    CollectiveEpilogue
>;
using Gemm = cutlass::gemm::device::GemmUniversalAdapter<GemmKernel>;

// Force the device kernel symbol into the cubin without needing a host main.
auto* _anchor = &cutlass::device_kernel<GemmKernel>;


// ===== COMPILED SASS (sm_100a) =====

	.target	sm_100a

	.elftype	@"ET_EXEC"


//--------------------- .note.nv.tkinfo           --------------------------
	.section	.note.nv.tkinfo,"",@"SHT_NOTE"
	.sectionflags	@"SHF_NOTE_NV_TKINFO"
	.tkinfo
        /*0018*/ 	.word	0x00000002
        /*0030*/ 	.string	""
        /*0030*/ 	.string	"ptxas"
        /*0030*/ 	.string	"Cuda compilation tools, release 13.0, V13.0.88"
        /*0030*/ 	.string	"Build cuda_13.0.r13.0/compiler.36424714_0"
        /*0030*/ 	.string	"-arch sm_100a -m 64 "



//--------------------- .note.nv.cuinfo           --------------------------
	.section	.note.nv.cuinfo,"",@"SHT_NOTE"
	.sectionflags	@"SHF_NOTE_NV_CUINFO"
        /*0018*/ 	.short	0x0002
        /*001a*/ 	.short	0x0064
        /*001c*/ 	.short	0x0082
	.zero		2


//--------------------- .nv.info                  --------------------------
	.section	.nv.info,"",@"SHT_CUDA_INFO"
	.align	4


	//----- nvinfo : EIATTR_REGCOUNT
	.align		4
        /*0000*/ 	.byte	0x04, 0x2f
        /*0002*/ 	.short	(.L_19 - .L_18)
	.align		4
.L_18:
        /*0004*/ 	.word	index@(_ZN7cutlass13device_kernelINS_4gemm6kernel13GemmUniversalIN4cute5tupleIJiiiiEEENS1_10collective13CollectiveMmaINS1_35MainloopSm100TmaUmmaWarpSpecializedILi5ELi2ELi4ENS5_IJNS4_1CILi2EEENSA_ILi1EEESC_EEEEENS5_IJNSA_ILi64EEESF_NSA_ILi32EEEEEENS_12float_e4m3_tENS5_IJlSC_lEEESI_SJ_NS4_8TiledMMAINS4_8MMA_AtomIJNS4_10MMA_TraitsINS4_19SM100_MMA_F8F6F4_SSEJSI_SI_fSF_SF_NS4_17integral_constantINS4_4UMMA5MajorELSQ_0EEESR_NSO_INSP_7ScaleInELSS_0EEEST_EEEEEENS4_6LayoutINS5_IJSC_SC_SC_EEENS5_IJNSA_ILi0EEESY_SY_EEEEENS5_IJNS4_10UnderscoreES11_S11_EEEEENS4_13SM90_TMA_LOADENS4_14ComposedLayoutINS4_7SwizzleILi1ELi4ELi3EEENS4_18smem_ptr_flag_bitsILi8EEENSW_INS5_IJNSA_ILi8EEESG_EEENS5_IJSG_SC_EEEEEEEvNS4_8identityENS4_23SM90_TMA_LOAD_MULTICASTES1E_vS1F_EENS_8epilogue10collective18CollectiveEpilogueINS1I_23Sm100TmaWarpSpecializedILi1ELi1ELi32ELb0ELb0EEEJSH_NS5_IJNSW_ISF_SC_EES1N_EEESI_SJ_SI_SJ_NS1I_6fusion15FusionCallbacksIS1M_NS1P_17LinearCombinationISI_fSI_fLNS_15FloatRoundStyleE2EEESH_S1O_JEEENS4_5SM1004TMEM4LOAD26SM100_TMEM_LOAD_16dp32b32xES14_NS15_INS16_ILi2ELi4ELi3EEES19_NSW_INS5_IJS1A_SF_EEENS5_IJSF_SC_EEEEEEENS4_39AutoVectorizingCopyWithAssumedAlignmentILi128EEENS4_14SM90_TMA_STOREES23_S25_S25_EEEvvEEEEvNT_6ParamsE)
        /*0008*/ 	.word	0x00000059


	//----- nvinfo : EIATTR_FRAME_SIZE
	.align		4
.L_19:
        /*000c*/ 	.byte	0x04, 0x11
        /*000e*/ 	.short	(.L_21 - .L_20)
	.align		4
.L_20:
        /*0010*/ 	.word	index@($__internal_2_$__cuda_sm10x_tcgen05_guardrail_trap_unallocated_columns_being_dealloced)
        /*0014*/ 	.word	0x00000000


	//----- nvinfo : EIATTR_FRAME_SIZE
	.align		4
.L_21:
        /*0018*/ 	.byte	0x04, 0x11
        /*001a*/ 	.short	(.L_23 - .L_22)
	.align		4
.L_22:
        /*001c*/ 	.word	index@($__internal_1_$__cuda_sm10x_tcgen05_guardrail_trap_phase_invalid_during_alloc)
        /*0020*/ 	.word	0x00000000


	//----- nvinfo : EIATTR_FRAME_SIZE
	.align		4
.L_23:
        /*0024*/ 	.byte	0x04, 0x11
        /*0026*/ 	.short	(.L_25 - .L_24)
	.align		4
.L_24:
        /*0028*/ 	.word	index@($__internal_0_$__cuda_sm10x_tcgen05_guardrail_trap_col_being_dealloced_not_returned_by_alloc)
        /*002c*/ 	.word	0x00000000


	//----- nvinfo : EIATTR_FRAME_SIZE
	.align		4
.L_25:
        /*0030*/ 	.byte	0x04, 0x11
        /*0032*/ 	.short	(.L_27 - .L_26)
	.align		4
.L_26:
        /*0034*/ 	.word	index@(_ZN7cutlass13device_kernelINS_4gemm6kernel13GemmUniversalIN4cute5tupleIJiiiiEEENS1_10collective13CollectiveMmaINS1_35MainloopSm100TmaUmmaWarpSpecializedILi5ELi2ELi4ENS5_IJNS4_1CILi2EEENSA_ILi1EEESC_EEEEENS5_IJNSA_ILi64EEESF_NSA_ILi32EEEEEENS_12float_e4m3_tENS5_IJlSC_lEEESI_SJ_NS4_8TiledMMAINS4_8MMA_AtomIJNS4_10MMA_TraitsINS4_19SM100_MMA_F8F6F4_SSEJSI_SI_fSF_SF_NS4_17integral_constantINS4_4UMMA5MajorELSQ_0EEESR_NSO_INSP_7ScaleInELSS_0EEEST_EEEEEENS4_6LayoutINS5_IJSC_SC_SC_EEENS5_IJNSA_ILi0EEESY_SY_EEEEENS5_IJNS4_10UnderscoreES11_S11_EEEEENS4_13SM90_TMA_LOADENS4_14ComposedLayoutINS4_7SwizzleILi1ELi4ELi3EEENS4_18smem_ptr_flag_bitsILi8EEENSW_INS5_IJNSA_ILi8EEESG_EEENS5_IJSG_SC_EEEEEEEvNS4_8identityENS4_23SM90_TMA_LOAD_MULTICASTES1E_vS1F_EENS_8epilogue10collective18CollectiveEpilogueINS1I_23Sm100TmaWarpSpecializedILi1ELi1ELi32ELb0ELb0EEEJSH_NS5_IJNSW_ISF_SC_EES1N_EEESI_SJ_SI_SJ_NS1I_6fusion15FusionCallbacksIS1M_NS1P_17LinearCombinationISI_fSI_fLNS_15FloatRoundStyleE2EEESH_S1O_JEEENS4_5SM1004TMEM4LOAD26SM100_TMEM_LOAD_16dp32b32xES14_NS15_INS16_ILi2ELi4ELi3EEES19_NSW_INS5_IJS1A_SF_EEENS5_IJSF_SC_EEEEEEENS4_39AutoVectorizingCopyWithAssumedAlignmentILi128EEENS4_14SM90_TMA_STOREES23_S25_S25_EEEvvEEEEvNT_6ParamsE)
        /*0038*/ 	.word	0x00000000


	//----- nvinfo : EIATTR_MIN_STACK_SIZE
	.align		4
.L_27:
        /*003c*/ 	.byte	0x04, 0x12
        /*003e*/ 	.short	(.L_29 - .L_28)
	.align		4
.L_28:
        /*0040*/ 	.word	index@(_ZN7cutlass13device_kernelINS_4gemm6kernel13GemmUniversalIN4cute5tupleIJiiiiEEENS1_10collective13CollectiveMmaINS1_35MainloopSm100TmaUmmaWarpSpecializedILi5ELi2ELi4ENS5_IJNS4_1CILi2EEENSA_ILi1EEESC_EEEEENS5_IJNSA_ILi64EEESF_NSA_ILi32EEEEEENS_12float_e4m3_tENS5_IJlSC_lEEESI_SJ_NS4_8TiledMMAINS4_8MMA_AtomIJNS4_10MMA_TraitsINS4_19SM100_MMA_F8F6F4_SSEJSI_SI_fSF_SF_NS4_17integral_constantINS4_4UMMA5MajorELSQ_0EEESR_NSO_INSP_7ScaleInELSS_0EEEST_EEEEEENS4_6LayoutINS5_IJSC_SC_SC_EEENS5_IJNSA_ILi0EEESY_SY_EEEEENS5_IJNS4_10UnderscoreES11_S11_EEEEENS4_13SM90_TMA_LOADENS4_14ComposedLayoutINS4_7SwizzleILi1ELi4ELi3EEENS4_18smem_ptr_flag_bitsILi8EEENSW_INS5_IJNSA_ILi8EEESG_EEENS5_IJSG_SC_EEEEEEEvNS4_8identityENS4_23SM90_TMA_LOAD_MULTICASTES1E_vS1F_EENS_8epilogue10collective18CollectiveEpilogueINS1I_23Sm100TmaWarpSpecializedILi1ELi1ELi32ELb0ELb0EEEJSH_NS5_IJNSW_ISF_SC_EES1N_EEESI_SJ_SI_SJ_NS1I_6fusion15FusionCallbacksIS1M_NS1P_17LinearCombinationISI_fSI_fLNS_15FloatRoundStyleE2EEESH_S1O_JEEENS4_5SM1004TMEM4LOAD26SM100_TMEM_LOAD_16dp32b32xES14_NS15_INS16_ILi2ELi4ELi3EEES19_NSW_INS5_IJS1A_SF_EEENS5_IJSF_SC_EEEEEEENS4_39AutoVectorizingCopyWithAssumedAlignmentILi128EEENS4_14SM90_TMA_STOREES23_S25_S25_EEEvvEEEEvNT_6ParamsE)
        /*0044*/ 	.word	0x00000000
.L_29:


//--------------------- .nv.compat                --------------------------
	.section	.nv.compat,"",@"SHT_CUDA_COMPAT_INFO"
	.align	4
        /*0000*/ 	.byte	0x02, 0x09, 0x01, 0x00, 0x02, 0x02, 0x02, 0x00, 0x02, 0x05, 0x05, 0x00, 0x03, 0x07, 0x01, 0x01
        /*0010*/ 	.byte	0x02, 0x03, 0x01, 0x00, 0x02, 0x06, 0x01, 0x00, 0x04, 0x0b, 0x08, 0x00, 0x09, 0x00, 0x00, 0x00
        /*0020*/ 	.byte	0x00, 0x00, 0x00, 0x00


//--------------------- .nv.info._ZN7cutlass13device_kernelINS_4gemm6kernel13GemmUniversalIN4cute5tupleIJiiiiEEENS1_10collective13CollectiveMmaINS1_35MainloopSm100TmaUmmaWarpSpecializedILi5ELi2ELi4ENS5_IJNS4_1CILi2EEENSA_ILi1EEESC_EEEEENS5_IJNSA_ILi64EEESF_NSA_ILi32EEEEEENS_12float_e4m3_tENS5_IJlSC_lEEESI_SJ_NS4_8TiledMMAINS4_8MMA_AtomIJNS4_10MMA_TraitsINS4_19SM100_MMA_F8F6F4_SSEJSI_SI_fSF_SF_NS4_17integral_constantINS4_4UMMA5MajorELSQ_0EEESR_NSO_INSP_7ScaleInELSS_0EEEST_EEEEEENS4_6LayoutINS5_IJSC_SC_SC_EEENS5_IJNSA_ILi0EEESY_SY_EEEEENS5_IJNS4_10UnderscoreES11_S11_EEEEENS4_13SM90_TMA_LOADENS4_14ComposedLayoutINS4_7SwizzleILi1ELi4ELi3EEENS4_18smem_ptr_flag_bitsILi8EEENSW_INS5_IJNSA_ILi8EEESG_EEENS5_IJSG_SC_EEEEEEEvNS4_8identityENS4_23SM90_TMA_LOAD_MULTICASTES1E_vS1F_EENS_8epilogue10collective18CollectiveEpilogueINS1I_23Sm100TmaWarpSpecializedILi1ELi1ELi32ELb0ELb0EEEJSH_NS5_IJNSW_ISF_SC_EES1N_EEESI_SJ_SI_SJ_NS1I_6fusion15FusionCallbacksIS1M_NS1P_17LinearCombinationISI_fSI_fLNS_15FloatRoundStyleE2EEESH_S1O_JEEENS4_5SM1004TMEM4LOAD26SM100_TMEM_LOAD_16dp32b32xES14_NS15_INS16_ILi2ELi4ELi3EEES19_NSW_INS5_IJS1A_SF_EEENS5_IJSF_SC_EEEEEEENS4_39AutoVectorizingCopyWithAssumedAlignmentILi128EEENS4_14SM90_TMA_STOREES23_S25_S25_EEEvvEEEEvNT_6ParamsE --------------------------
	.section	.nv.info._ZN7cutlass13device_kernelINS_4gemm6kernel13GemmUniversalIN4cute5tupleIJiiiiEEENS1_10collective13CollectiveMmaINS1_35MainloopSm100TmaUmmaWarpSpecializedILi5ELi2ELi4ENS5_IJNS4_1CILi2EEENSA_ILi1EEESC_EEEEENS5_IJNSA_ILi64EEESF_NSA_ILi32EEEEEENS_12float_e4m3_tENS5_IJlSC_lEEESI_SJ_NS4_8TiledMMAINS4_8MMA_AtomIJNS4_10MMA_TraitsINS4_19SM100_MMA_F8F6F4_SSEJSI_SI_fSF_SF_NS4_17integral_constantINS4_4UMMA5MajorELSQ_0EEESR_NSO_INSP_7ScaleInELSS_0EEEST_EEEEEENS4_6LayoutINS5_IJSC_SC_SC_EEENS5_IJNSA_ILi0EEESY_SY_EEEEENS5_IJNS4_10UnderscoreES11_S11_EEEEENS4_13SM90_TMA_LOADENS4_14ComposedLayoutINS4_7SwizzleILi1ELi4ELi3EEENS4_18smem_ptr_flag_bitsILi8EEENSW_INS5_IJNSA_ILi8EEESG_EEENS5_IJSG_SC_EEEEEEEvNS4_8identityENS4_23SM90_TMA_LOAD_MULTICASTES1E_vS1F_EENS_8epilogue10collective18CollectiveEpilogueINS1I_23Sm100TmaWarpSpecializedILi1ELi1ELi32ELb0ELb0EEEJSH_NS5_IJNSW_ISF_SC_EES1N_EEESI_SJ_SI_SJ_NS1I_6fusion15FusionCallbacksIS1M_NS1P_17LinearCombinationISI_fSI_fLNS_15FloatRoundStyleE2EEESH_S1O_JEEENS4_5SM1004TMEM4LOAD26SM100_TMEM_LOAD_16dp32b32xES14_NS15_INS16_ILi2ELi4ELi3EEES19_NSW_INS5_IJS1A_SF_EEENS5_IJSF_SC_EEEEEEENS4_39AutoVectorizingCopyWithAssumedAlignmentILi128EEENS4_14SM90_TMA_STOREES23_S25_S25_EEEvvEEEEvNT_6ParamsE,"",@"SHT_CUDA_INFO"
	.sectionflags	@""
	.align	4


	//----- nvinfo : EIATTR_CUDA_API_VERSION
	.align		4
        /*0000*/ 	.byte	0x04, 0x37
        /*0002*/ 	.short	(.L_31 - .L_30)
.L_30:
        /*0004*/ 	.word	0x00000082


	//----- nvinfo : EIATTR_KPARAM_INFO
	.align		4
.L_31:
        /*0008*/ 	.byte	0x04, 0x17
        /*000a*/ 	.short	(.L_33 - .L_32)
.L_32:
        /*000c*/ 	.word	0x00000000
        /*0010*/ 	.short	0x0000
        /*0012*/ 	.short	0x0000
        /*0014*/ 	.byte	0x00, 0xf0, 0x01, 0x20


	//----- nvinfo : EIATTR_AT_ENTRY_FRAGMENTS
	.align		4
.L_33:
        /*0018*/ 	.byte	0x04, 0x4f
        /*001a*/ 	.short	(.L_35 - .L_34)


	//   ....[0]....
.L_34:
        /*001c*/ 	.word	0x00000006


	//----- nvinfo : EIATTR_RESERVED_SMEM_USED
	.align		4
.L_35:
        /*0020*/ 	.byte	0x01, 0x41
	.zero		2


	//----- nvinfo : EIATTR_SPARSE_MMA_MASK
	.align		4
        /*0024*/ 	.byte	0x03, 0x50
        /*0026*/ 	.short	0x0000


	//----- nvinfo : EIATTR_TCGEN05_1CTA_USED
	.align		4
        /*0028*/ 	.byte	0x01, 0x51
	.zero		2


	//----- nvinfo : EIATTR_MAXREG_COUNT
	.align		4
        /*002c*/ 	.byte	0x03, 0x1b
        /*002e*/ 	.short	0x00ff


	//----- nvinfo : EIATTR_NUM_BARRIERS
	.align		4
        /*0030*/ 	.byte	0x02, 0x4c
        /*0032*/ 	.byte	0x07
	.zero		1


	//----- nvinfo : EIATTR_EXTERNS
	.align		4
        /*0034*/ 	.byte	0x04, 0x0f
        /*0036*/ 	.short	(.L_37 - .L_36)


	//   ....[0]....
	.align		4
.L_36:
        /*0038*/ 	.word	index@(__assertfail)


	//----- nvinfo : EIATTR_MERCURY_ISA_VERSION
	.align		4
.L_37:
        /*003c*/ 	.byte	0x03, 0x5f
        /*003e*/ 	.short	0x0101


	//----- nvinfo : EIATTR_INT_WARP_WIDE_INSTR_OFFSETS
	.align		4
        /*0040*/ 	.byte	0x04, 0x31
        /*0042*/ 	.short	(.L_39 - .L_38)


	//   ....[0]....
.L_38:
        /*0044*/ 	.word	0x00003b50


	//   ....[1]....
        /*0048*/ 	.word	0x00003b80


	//   ....[2]....
        /*004c*/ 	.word	0x00003ba0


	//   ....[3]....
        /*0050*/ 	.word	0x00004780


	//   ....[4]....
        /*0054*/ 	.word	0x00004830


	//----- nvinfo : EIATTR_COOP_GROUP_MASK_REGIDS
	.align		4
.L_39:
        /*0058*/ 	.byte	0x04, 0x29
        /*005a*/ 	.short	(.L_41 - .L_40)


	//   ....[0]....
.L_40:
        /*005c*/ 	.word	0xffffffff


	//   ....[1]....
        /*0060*/ 	.word	0xffffffff


	//   ....[2]....
        /*0064*/ 	.word	0xffffffff


	//   ....[3]....
        /*0068*/ 	.word	0xffffffff


	//   ....[4]....
        /*006c*/ 	.word	0xffffffff


	//   ....[5]....
        /*0070*/ 	.word	0xffffffff


	//   ....[6]....
        /*0074*/ 	.word	0xffffffff


	//   ....[7]....
        /*0078*/ 	.word	0xffffffff


	//   ....[8]....
        /*007c*/ 	.word	0xffffffff


	//   ....[9]....
        /*0080*/ 	.word	0xffffffff


	//   ....[10]....
        /*0084*/ 	.word	0xffffffff


	//   ....[11]....
        /*0088*/ 	.word	0xffffffff


	//   ....[12]....
        /*008c*/ 	.word	0xffffffff


	//   ....[13]....
        /*0090*/ 	.word	0xffffffff


	//----- nvinfo : EIATTR_COOP_GROUP_INSTR_OFFSETS
	.align		4
.L_41:
        /*0094*/ 	.byte	0x04, 0x28
        /*0096*/ 	.short	(.L_43 - .L_42)


	//   ....[0]....
.L_42:
        /*0098*/ 	.word	0x00000080


	//   ....[1]....
        /*009c*/ 	.word	0x000004e0


	//   ....[2]....
        /*00a0*/ 	.word	0x000006a0


	//   ....[3]....
        /*00a4*/ 	.word	0x000007e0


	//   ....[4]....
        /*00a8*/ 	.word	0x000008e0


	//   ....[5]....
        /*00ac*/ 	.word	0x00000a50


	//   ....[6]....
        /*00b0*/ 	.word	0x00000bf0


	//   ....[7]....
        /*00b4*/ 	.word	0x00000da0


	//   ....[8]....
        /*00b8*/ 	.word	0x00001f60


	//   ....[9]....
        /*00bc*/ 	.word	0x00002e90


	//   ....[10]....
        /*00c0*/ 	.word	0x000030a0


	//   ....[11]....
        /*00c4*/ 	.word	0x000030d0


	//   ....[12]....
        /*00c8*/ 	.word	0x00003a30


	//   ....[13]....
        /*00cc*/ 	.word	0x00003c60


	//----- nvinfo : EIATTR_VRC_CTA_INIT_COUNT
	.align		4
.L_43:
        /*00d0*/ 	.byte	0x02, 0x4a
        /*00d2*/ 	.byte	0x80
	.zero		1


	//----- nvinfo : EIATTR_SYSCALL_OFFSETS
	.align		4
        /*00d4*/ 	.byte	0x04, 0x46
        /*00d6*/ 	.short	(.L_45 - .L_44)


	//   ....[0]....
.L_44:
        /*00d8*/ 	.word	0x000053a0


	//   ....[1]....
        /*00dc*/ 	.word	0x000054e0


	//   ....[2]....
        /*00e0*/ 	.word	0x00005c60


	//----- nvinfo : EIATTR_MBARRIER_INSTR_OFFSETS
	.align		4
.L_45:
        /*00e4*/ 	.byte	0x04, 0x39
        /*00e6*/ 	.short	(.L_47 - .L_46)


	//   ....[0]....
.L_46:
        /*00e8*/ 	.word	0x000005f0
        /*00ec*/ 	.word	0x000000ff
        /*00f0*/ 	.word	0x00000000
        /*00f4*/ 	.short	0x0100
        /*00f6*/ 	.byte	0x04
	.zero		1


	//   ....[1]....
        /*00f8*/ 	.word	0x00000600
        /*00fc*/ 	.word	0x000000ff
        /*0100*/ 	.word	0x00000028
        /*0104*/ 	.short	0x0100
        /*0106*/ 	.byte	0x04
	.zero		1


	//   ....[2]....
        /*0108*/ 	.word	0x00000610
        /*010c*/ 	.word	0x000000ff
        /*0110*/ 	.word	0x00000008
        /*0114*/ 	.short	0x0100
        /*0116*/ 	.byte	0x04
	.zero		1


	//   ....[3]....
        /*0118*/ 	.word	0x00000620
        /*011c*/ 	.word	0x000000ff
        /*0120*/ 	.word	0x00000030
        /*0124*/ 	.short	0x0100
        /*0126*/ 	.byte	0x04
	.zero		1


	//   ....[4]....
        /*0128*/ 	.word	0x00000630
        /*012c*/ 	.word	0x000000ff
        /*0130*/ 	.word	0x00000010
        /*0134*/ 	.short	0x0100
        /*0136*/ 	.byte	0x04
	.zero		1


	//   ....[5]....
        /*0138*/ 	.word	0x00000640
        /*013c*/ 	.word	0x000000ff
        /*0140*/ 	.word	0x00000038
        /*0144*/ 	.short	0x0100
        /*0146*/ 	.byte	0x04
	.zero		1


	//   ....[6]....
        /*0148*/ 	.word	0x00000650
        /*014c*/ 	.word	0x000000ff
        /*0150*/ 	.word	0x00000018
        /*0154*/ 	.short	0x0100
        /*0156*/ 	.byte	0x04
	.zero		1


	//   ....[7]....
        /*0158*/ 	.word	0x00000660
        /*015c*/ 	.word	0x000000ff
        /*0160*/ 	.word	0x00000040
        /*0164*/ 	.short	0x0100
        /*0166*/ 	.byte	0x04
	.zero		1


	//   ....[8]....
        /*0168*/ 	.word	0x00000670
        /*016c*/ 	.word	0x000000ff
        /*0170*/ 	.word	0x00000020
        /*0174*/ 	.short	0x0100
        /*0176*/ 	.byte	0x04
	.zero		1


	//   ....[9]....
        /*0178*/ 	.word	0x00000680
        /*017c*/ 	.word	0x000000ff
        /*0180*/ 	.word	0x00000048
        /*0184*/ 	.short	0x0100
        /*0186*/ 	.byte	0x04
	.zero		1


	//   ....[10]....
        /*0188*/ 	.word	0x000007b0
        /*018c*/ 	.word	0x000000ff
        /*0190*/ 	.word	0x00000050
        /*0194*/ 	.short	0x0100
        /*0196*/ 	.byte	0x04
	.zero		1


	//   ....[11]....
        /*0198*/ 	.word	0x000007c0
        /*019c*/ 	.word	0x000000ff
        /*01a0*/ 	.word	0x00000058
        /*01a4*/ 	.short	0x0100
        /*01a6*/ 	.byte	0x04
	.zero		1


	//   ....[12]....
        /*01a8*/ 	.word	0x000008b0
        /*01ac*/ 	.word	0x000000ff
        /*01b0*/ 	.word	0x00000060
        /*01b4*/ 	.short	0x0100
        /*01b6*/ 	.byte	0x06
	.zero		1


	//   ....[13]....
        /*01b8*/ 	.word	0x000008c0
        /*01bc*/ 	.word	0x000000ff
        /*01c0*/ 	.word	0x00000068
        /*01c4*/ 	.short	0x0100
        /*01c6*/ 	.byte	0x06
	.zero		1


	//   ....[14]....
        /*01c8*/ 	.word	0x00000a00
        /*01cc*/ 	.word	0x000000ff
        /*01d0*/ 	.word	0x00000070
        /*01d4*/ 	.short	0x0100
        /*01d6*/ 	.byte	0x06
	.zero		1


	//   ....[15]....
        /*01d8*/ 	.word	0x00000a10
        /*01dc*/ 	.word	0x000000ff
        /*01e0*/ 	.word	0x00000080
        /*01e4*/ 	.short	0x0100
        /*01e6*/ 	.byte	0x06
	.zero		1


	//   ....[16]....
        /*01e8*/ 	.word	0x00000a20
        /*01ec*/ 	.word	0x000000ff
        /*01f0*/ 	.word	0x00000078
        /*01f4*/ 	.short	0x0100
        /*01f6*/ 	.byte	0x06
	.zero		1


	//   ....[17]....
        /*01f8*/ 	.word	0x00000a30
        /*01fc*/ 	.word	0x000000ff
        /*0200*/ 	.word	0x00000088
        /*0204*/ 	.short	0x0100
        /*0206*/ 	.byte	0x06
	.zero		1


	//   ....[18]....
        /*0208*/ 	.word	0x00000b60
        /*020c*/ 	.word	0x000000ff
        /*0210*/ 	.word	0x00000090
        /*0214*/ 	.short	0x0100
        /*0216*/ 	.byte	0x04
	.zero		1


	//   ....[19]....
        /*0218*/ 	.word	0x00000b70
        /*021c*/ 	.word	0x000000ff
        /*0220*/ 	.word	0x000000b0
        /*0224*/ 	.short	0x0100
        /*0226*/ 	.byte	0x04
	.zero		1


	//   ....[20]....
        /*0228*/ 	.word	0x00000b80
        /*022c*/ 	.word	0x000000ff
        /*0230*/ 	.word	0x00000098
        /*0234*/ 	.short	0x0100
        /*0236*/ 	.byte	0x04
	.zero		1


	//   ....[21]....
        /*0238*/ 	.word	0x00000b90
        /*023c*/ 	.word	0x000000ff
        /*0240*/ 	.word	0x000000b8
        /*0244*/ 	.short	0x0100
        /*0246*/ 	.byte	0x04
	.zero		1


	//   ....[22]....
        /*0248*/ 	.word	0x00000ba0
        /*024c*/ 	.word	0x000000ff
        /*0250*/ 	.word	0x000000a0
        /*0254*/ 	.short	0x0100
        /*0256*/ 	.byte	0x04
	.zero		1


	//   ....[23]....
        /*0258*/ 	.word	0x00000bb0
        /*025c*/ 	.word	0x000000ff
        /*0260*/ 	.word	0x000000c0
        /*0264*/ 	.short	0x0100
        /*0266*/ 	.byte	0x04
	.zero		1


	//   ....[24]....
        /*0268*/ 	.word	0x00000bc0
        /*026c*/ 	.word	0x000000ff
        /*0270*/ 	.word	0x000000a8
        /*0274*/ 	.short	0x0100
        /*0276*/ 	.byte	0x04
	.zero		1


	//   ....[25]....
        /*0278*/ 	.word	0x00000bd0
        /*027c*/ 	.word	0x000000ff
        /*0280*/ 	.word	0x000000c8
        /*0284*/ 	.short	0x0100
        /*0286*/ 	.byte	0x04
	.zero		1


	//   ....[26]....
        /*0288*/ 	.word	0x00000cc0
        /*028c*/ 	.word	0x000000ff
        /*0290*/ 	.word	0x000000d0
        /*0294*/ 	.short	0x0100
        /*0296*/ 	.byte	0x04
	.zero		1


	//   ....[27]....
        /*0298*/ 	.word	0x00000cd0
        /*029c*/ 	.word	0x000000ff
        /*02a0*/ 	.word	0x000000e0
        /*02a4*/ 	.short	0x0100
        /*02a6*/ 	.byte	0x04
	.zero		1


	//   ....[28]....
        /*02a8*/ 	.word	0x00000ce0
        /*02ac*/ 	.word	0x000000ff
        /*02b0*/ 	.word	0x000000d8
        /*02b4*/ 	.short	0x0100
        /*02b6*/ 	.byte	0x04
	.zero		1


	//   ....[29]....
        /*02b8*/ 	.word	0x00000cf0
        /*02bc*/ 	.word	0x000000ff
        /*02c0*/ 	.word	0x000000e8
        /*02c4*/ 	.short	0x0100
        /*02c6*/ 	.byte	0x04
	.zero		1


	//   ....[30]....
        /*02c8*/ 	.word	0x000017e0
        /*02cc*/ 	.word	0x00000000
        /*02d0*/ 	.word	0x000000e0
        /*02d4*/ 	.short	0x010a
        /*02d6*/ 	.byte	0xff
	.zero		1


	//   ....[31]....
        /*02d8*/ 	.word	0x00001810
        /*02dc*/ 	.word	0x00000000
        /*02e0*/ 	.word	0x000000d0
        /*02e4*/ 	.short	0x0101
        /*02e6*/ 	.byte	0xff
	.zero		1


	//   ....[32]....
        /*02e8*/ 	.word	0x000018e0
        /*02ec*/ 	.word	0x000000ff
        /*02f0*/ 	.word	0x00000028
        /*02f4*/ 	.short	0x010a
        /*02f6*/ 	.byte	0x04
	.zero		1


	//   ....[33]....
        /*02f8*/ 	.word	0x00001960
        /*02fc*/ 	.word	0x000000ff
        /*0300*/ 	.word	0x00000028
        /*0304*/ 	.short	0x010a
        /*0306*/ 	.byte	0x21
	.zero		1


	//   ....[34]....
        /*0308*/ 	.word	0x00001af0
        /*030c*/ 	.word	0x000000ff
        /*0310*/ 	.word	0x00000028
        /*0314*/ 	.short	0x010a
        /*0316*/ 	.byte	0x08
	.zero		1


	//   ....[35]....
        /*0318*/ 	.word	0x00001c10
        /*031c*/ 	.word	0x000000ff
        /*0320*/ 	.word	0x00000068
        /*0324*/ 	.short	0x0101
        /*0326*/ 	.byte	0x06
	.zero		1


	//   ....[36]....
        /*0328*/ 	.word	0x00001c30
        /*032c*/ 	.word	0x000000ff
        /*0330*/ 	.word	0x00000028
        /*0334*/ 	.short	0x010a
        /*0336*/ 	.byte	0x04
	.zero		1


	//   ....[37]....
        /*0338*/ 	.word	0x00001cb0
        /*033c*/ 	.word	0x000000ff
        /*0340*/ 	.word	0x00000028
        /*0344*/ 	.short	0x010a
        /*0346*/ 	.byte	0x11
	.zero		1


	//   ....[38]....
        /*0348*/ 	.word	0x00001ec0
        /*034c*/ 	.word	0x000000ff
        /*0350*/ 	.word	0x00000028
        /*0354*/ 	.short	0x010a
        /*0356*/ 	.byte	0x07
	.zero		1


	//   ....[39]....
        /*0358*/ 	.word	0x00001f90
        /*035c*/ 	.word	0x00000003
        /*0360*/ 	.word	0x00000070
        /*0364*/ 	.short	0x010a
        /*0366*/ 	.byte	0xff
	.zero		1


	//   ....[40]....
        /*0368*/ 	.word	0x000020e0
        /*036c*/ 	.word	0x00000000
        /*0370*/ 	.word	0x00000000
        /*0374*/ 	.short	0x0101
        /*0376*/ 	.byte	0xff
	.zero		1


	//   ....[41]....
        /*0378*/ 	.word	0x00002680
        /*037c*/ 	.word	0x000000ff
        /*0380*/ 	.word	0x00000000
        /*0384*/ 	.short	0x010a
        /*0386*/ 	.byte	0x04
	.zero		1


	//   ....[42]....
        /*0388*/ 	.word	0x00002710
        /*038c*/ 	.word	0x000000ff
        /*0390*/ 	.word	0x00000000
        /*0394*/ 	.short	0x010a
        /*0396*/ 	.byte	0x05
	.zero		1


	//   ....[43]....
        /*0398*/ 	.word	0x000027a0
        /*039c*/ 	.word	0x000000ff
        /*03a0*/ 	.word	0x00000000
        /*03a4*/ 	.short	0x010a
        /*03a6*/ 	.byte	0x05
	.zero		1


	//   ....[44]....
        /*03a8*/ 	.word	0x00002830
        /*03ac*/ 	.word	0x000000ff
        /*03b0*/ 	.word	0x00000000
        /*03b4*/ 	.short	0x010a
        /*03b6*/ 	.byte	0x05
	.zero		1


	//   ....[45]....
        /*03b8*/ 	.word	0x000028d0
        /*03bc*/ 	.word	0x00000000
        /*03c0*/ 	.word	0x00000000
        /*03c4*/ 	.short	0x010a
        /*03c6*/ 	.byte	0xff
	.zero		1


	//   ....[46]....
        /*03c8*/ 	.word	0x000029f0
        /*03cc*/ 	.word	0x00000002
        /*03d0*/ 	.word	0x000000d0
        /*03d4*/ 	.short	0x010a
        /*03d6*/ 	.byte	0xff
	.zero		1


	//   ....[47]....
        /*03d8*/ 	.word	0x00002a60
        /*03dc*/ 	.word	0x00000002
        /*03e0*/ 	.word	0x00000000
        /*03e4*/ 	.short	0x0101
        /*03e6*/ 	.byte	0xff
	.zero		1


	//   ....[48]....
        /*03e8*/ 	.word	0x00002a80
        /*03ec*/ 	.word	0x000000ff
        /*03f0*/ 	.word	0x00000080
        /*03f4*/ 	.short	0x010a
        /*03f6*/ 	.byte	0x04
	.zero		1


	//   ....[49]....
        /*03f8*/ 	.word	0x00002ba0
        /*03fc*/ 	.word	0x00000002
        /*0400*/ 	.word	0x00000070
        /*0404*/ 	.short	0x010a
        /*0406*/ 	.byte	0xff
	.zero		1


	//   ....[50]....
        /*0408*/ 	.word	0x00002ca0
        /*040c*/ 	.word	0x00000002
        /*0410*/ 	.word	0x00000000
        /*0414*/ 	.short	0x0101
        /*0416*/ 	.byte	0xff
	.zero		1


	//   ....[51]....
        /*0418*/ 	.word	0x00002d30
        /*041c*/ 	.word	0x000000ff
        /*0420*/ 	.word	0x00000080
        /*0424*/ 	.short	0x0106
        /*0426*/ 	.byte	0x04
	.zero		1


	//   ....[52]....
        /*0428*/ 	.word	0x00002d50
        /*042c*/ 	.word	0x000000ff
        /*0430*/ 	.word	0x00000080
        /*0434*/ 	.short	0x010a
        /*0436*/ 	.byte	0x04
	.zero		1


	//   ....[53]....
        /*0438*/ 	.word	0x00002de0
        /*043c*/ 	.word	0x000000ff
        /*0440*/ 	.word	0x00000080
        /*0444*/ 	.short	0x0106
        /*0446*/ 	.byte	0x07
	.zero		1


	//   ....[54]....
        /*0448*/ 	.word	0x00002e20
        /*044c*/ 	.word	0x00000000
        /*0450*/ 	.word	0x00000080
        /*0454*/ 	.short	0x010a
        /*0456*/ 	.byte	0xff
	.zero		1


	//   ....[55]....
        /*0458*/ 	.word	0x00003310
        /*045c*/ 	.word	0x00000000
        /*0460*/ 	.word	0x00000070
        /*0464*/ 	.short	0x010a
        /*0466*/ 	.byte	0xff
	.zero		1


	//   ....[56]....
        /*0468*/ 	.word	0x00003410
        /*046c*/ 	.word	0x00000003
        /*0470*/ 	.word	0x00000000
        /*0474*/ 	.short	0x0101
        /*0476*/ 	.byte	0xff
	.zero		1


	//   ....[57]....
        /*0478*/ 	.word	0x00003420
        /*047c*/ 	.word	0x000000ff
        /*0480*/ 	.word	0x00000000
        /*0484*/ 	.short	0x010a
        /*0486*/ 	.byte	0x04
	.zero		1


	//   ....[58]....
        /*0488*/ 	.word	0x00003440
        /*048c*/ 	.word	0x000000ff
        /*0490*/ 	.word	0x000000b0
        /*0494*/ 	.short	0x010a
        /*0496*/ 	.byte	0x13
	.zero		1


	//   ....[59]....
        /*0498*/ 	.word	0x00003580
        /*049c*/ 	.word	0x000000ff
        /*04a0*/ 	.word	0x00000000
        /*04a4*/ 	.short	0x010a
        /*04a6*/ 	.byte	0x06
	.zero		1


	//   ....[60]....
        /*04a8*/ 	.word	0x00003680
        /*04ac*/ 	.word	0x000000ff
        /*04b0*/ 	.word	0x00000000
        /*04b4*/ 	.short	0x010a
        /*04b6*/ 	.byte	0x04
	.zero		1


	//   ....[61]....
        /*04b8*/ 	.word	0x00003860
        /*04bc*/ 	.word	0x000000ff
        /*04c0*/ 	.word	0x00000000
        /*04c4*/ 	.short	0x010a
        /*04c6*/ 	.byte	0x04
	.zero		1


	//   ....[62]....
        /*04c8*/ 	.word	0x000038f0
        /*04cc*/ 	.word	0x000000ff
        /*04d0*/ 	.word	0x00000000
        /*04d4*/ 	.short	0x010a
        /*04d6*/ 	.byte	0x05
	.zero		1


	//   ....[63]....
        /*04d8*/ 	.word	0x00003980
        /*04dc*/ 	.word	0x000000ff
        /*04e0*/ 	.word	0x00000000
        /*04e4*/ 	.short	0x010a
        /*04e6*/ 	.byte	0x05
	.zero		1


	//   ....[64]....
        /*04e8*/ 	.word	0x00003a10
        /*04ec*/ 	.word	0x000000ff
        /*04f0*/ 	.word	0x00000000
        /*04f4*/ 	.short	0x010a
        /*04f6*/ 	.byte	0x04
	.zero		1


	//   ....[65]....
        /*04f8*/ 	.word	0x00003f00
        /*04fc*/ 	.word	0x00000008
        /*0500*/ 	.word	0x00000070
        /*0504*/ 	.short	0x010a
        /*0506*/ 	.byte	0xff
	.zero		1


	//   ....[66]....
        /*0508*/ 	.word	0x00004070
        /*050c*/ 	.word	0x00000000
        /*0510*/ 	.word	0x00000000
        /*0514*/ 	.short	0x0101
        /*0516*/ 	.byte	0xff
	.zero		1


	//   ....[67]....
        /*0518*/ 	.word	0x00004530
        /*051c*/ 	.word	0x000000ff
        /*0520*/ 	.word	0x00000068
        /*0524*/ 	.short	0x010a
        /*0526*/ 	.byte	0x11
	.zero		1


	//   ....[68]....
        /*0528*/ 	.word	0x000046c0
        /*052c*/ 	.word	0x000000ff
        /*0530*/ 	.word	0x00000058
        /*0534*/ 	.short	0x010a
        /*0536*/ 	.byte	0x11
	.zero		1


	//   ....[69]....
        /*0538*/ 	.word	0x000048d0
        /*053c*/ 	.word	0x000000ff
        /*0540*/ 	.word	0x00000050
        /*0544*/ 	.short	0x010b
        /*0546*/ 	.byte	0x11
	.zero		1


	//   ....[70]....
        /*0548*/ 	.word	0x000048e0
        /*054c*/ 	.word	0x000000ff
        /*0550*/ 	.word	0x00000000
        /*0554*/ 	.short	0x0101
        /*0556*/ 	.byte	0x30
	.zero		1


	//   ....[71]....
        /*0558*/ 	.word	0x00004920
        /*055c*/ 	.word	0x00000000
        /*0560*/ 	.word	0x00000058
        /*0564*/ 	.short	0x010a
        /*0566*/ 	.byte	0xff
	.zero		1


	//   ....[72]....
        /*0568*/ 	.word	0x00004c60
        /*056c*/ 	.word	0x00000003
        /*0570*/ 	.word	0x00000070
        /*0574*/ 	.short	0x010a
        /*0576*/ 	.byte	0xff
	.zero		1


	//   ....[73]....
        /*0578*/ 	.word	0x00004de0
        /*057c*/ 	.word	0x00000000
        /*0580*/ 	.word	0x00000000
        /*0584*/ 	.short	0x0101
        /*0586*/ 	.byte	0xff
	.zero		1


	//   ....[74]....
        /*0588*/ 	.word	0x00005840
        /*058c*/ 	.word	0x000000ff
        /*0590*/ 	.word	0x00000050
        /*0594*/ 	.short	0x010a
        /*0596*/ 	.byte	0x2c
	.zero		1


	//   ....[75]....
        /*0598*/ 	.word	0x00005850
        /*059c*/ 	.word	0x00000016
        /*05a0*/ 	.word	0x00000090
        /*05a4*/ 	.short	0x010a
        /*05a6*/ 	.byte	0xff
	.zero		1


	//   ....[76]....
        /*05a8*/ 	.word	0x00005a00
        /*05ac*/ 	.word	0x000000ff
        /*05b0*/ 	.word	0x00000050
        /*05b4*/ 	.short	0x010a
        /*05b6*/ 	.byte	0x2c
	.zero		1


	//   ....[77]....
        /*05b8*/ 	.word	0x00005ae0
        /*05bc*/ 	.word	0x000000ff
        /*05c0*/ 	.word	0x00000000
        /*05c4*/ 	.short	0x0101
        /*05c6*/ 	.byte	0x04
	.zero		1


	//   ....[78]....
        /*05c8*/ 	.word	0x00005b40
        /*05cc*/ 	.word	0x00000016
        /*05d0*/ 	.word	0x00000090
        /*05d4*/ 	.short	0x010a
        /*05d6*/ 	.byte	0xff
	.zero		1


	//   ....[79]....
        /*05d8*/ 	.word	0x00005eb0
        /*05dc*/ 	.word	0x000000ff
        /*05e0*/ 	.word	0x00000000
        /*05e4*/ 	.short	0x0101
        /*05e6*/ 	.byte	0x04
	.zero		1


	//   ....[80]....
        /*05e8*/ 	.word	0x00006790
        /*05ec*/ 	.word	0x00000000
        /*05f0*/ 	.word	0x000000e0
        /*05f4*/ 	.short	0x010a
        /*05f6*/ 	.byte	0xff
	.zero		1


	//   ....[81]....
        /*05f8*/ 	.word	0x000067f0
        /*05fc*/ 	.word	0x00000000
        /*0600*/ 	.word	0x00000028
        /*0604*/ 	.short	0x010a
        /*0606*/ 	.byte	0xff
	.zero		1


	//   ....[82]....
        /*0608*/ 	.word	0x00006850
        /*060c*/ 	.word	0x00000000
        /*0610*/ 	.word	0x00000028
        /*0614*/ 	.short	0x010a
        /*0616*/ 	.byte	0xff
	.zero		1


	//   ....[83]....
        /*0618*/ 	.word	0x000068a0
        /*061c*/ 	.word	0x00000003
        /*0620*/ 	.word	0x00000070
        /*0624*/ 	.short	0x010a
        /*0626*/ 	.byte	0xff
	.zero		1


	//   ....[84]....
        /*0628*/ 	.word	0x00006900
        /*062c*/ 	.word	0x00000000
        /*0630*/ 	.word	0x00000000
        /*0634*/ 	.short	0x010a
        /*0636*/ 	.byte	0xff
	.zero		1


	//   ....[85]....
        /*0638*/ 	.word	0x00006960
        /*063c*/ 	.word	0x00000000
        /*0640*/ 	.word	0x00000000
        /*0644*/ 	.short	0x010a
        /*0646*/ 	.byte	0xff
	.zero		1


	//   ....[86]....
        /*0648*/ 	.word	0x000069c0
        /*064c*/ 	.word	0x00000000
        /*0650*/ 	.word	0x00000000
        /*0654*/ 	.short	0x010a
        /*0656*/ 	.byte	0xff
	.zero		1


	//   ....[87]....
        /*0658*/ 	.word	0x00006a20
        /*065c*/ 	.word	0x00000000
        /*0660*/ 	.word	0x00000000
        /*0664*/ 	.short	0x010a
        /*0666*/ 	.byte	0xff
	.zero		1


	//   ....[88]....
        /*0668*/ 	.word	0x00006a70
        /*066c*/ 	.word	0x00000002
        /*0670*/ 	.word	0x000000d0
        /*0674*/ 	.short	0x010a
        /*0676*/ 	.byte	0xff
	.zero		1


	//   ....[89]....
        /*0678*/ 	.word	0x00006ad0
        /*067c*/ 	.word	0x00000002
        /*0680*/ 	.word	0x00000080
        /*0684*/ 	.short	0x010a
        /*0686*/ 	.byte	0xff
	.zero		1


	//   ....[90]....
        /*0688*/ 	.word	0x00006b20
        /*068c*/ 	.word	0x00000002
        /*0690*/ 	.word	0x00000070
        /*0694*/ 	.short	0x010a
        /*0696*/ 	.byte	0xff
	.zero		1


	//   ....[91]....
        /*0698*/ 	.word	0x00006b80
        /*069c*/ 	.word	0x00000000
        /*06a0*/ 	.word	0x00000080
        /*06a4*/ 	.short	0x010a
        /*06a6*/ 	.byte	0xff
	.zero		1


	//   ....[92]....
        /*06a8*/ 	.word	0x00006bd0
        /*06ac*/ 	.word	0x00000000
        /*06b0*/ 	.word	0x00000070
        /*06b4*/ 	.short	0x010a
        /*06b6*/ 	.byte	0xff
	.zero		1


	//   ....[93]....
        /*06b8*/ 	.word	0x00006c30
        /*06bc*/ 	.word	0x00000002
        /*06c0*/ 	.word	0x000000b0
        /*06c4*/ 	.short	0x010a
        /*06c6*/ 	.byte	0xff
	.zero		1


	//   ....[94]....
        /*06c8*/ 	.word	0x00006c90
        /*06cc*/ 	.word	0x00000000
        /*06d0*/ 	.word	0x00000000
        /*06d4*/ 	.short	0x010a
        /*06d6*/ 	.byte	0xff
	.zero		1


	//   ....[95]....
        /*06d8*/ 	.word	0x00006cf0
        /*06dc*/ 	.word	0x00000000
        /*06e0*/ 	.word	0x00000000
        /*06e4*/ 	.short	0x010a
        /*06e6*/ 	.byte	0xff
	.zero		1


	//   ....[96]....
        /*06e8*/ 	.word	0x00006d50
        /*06ec*/ 	.word	0x00000000
        /*06f0*/ 	.word	0x00000000
        /*06f4*/ 	.short	0x010a
        /*06f6*/ 	.byte	0xff
	.zero		1


	//   ....[97]....
        /*06f8*/ 	.word	0x00006db0
        /*06fc*/ 	.word	0x00000000
        /*0700*/ 	.word	0x00000000
        /*0704*/ 	.short	0x010a
        /*0706*/ 	.byte	0xff
	.zero		1


	//   ....[98]....
        /*0708*/ 	.word	0x00006e10
        /*070c*/ 	.word	0x00000000
        /*0710*/ 	.word	0x00000000
        /*0714*/ 	.short	0x010a
        /*0716*/ 	.byte	0xff
	.zero		1


	//   ....[99]....
        /*0718*/ 	.word	0x00006e60
        /*071c*/ 	.word	0x00000008
        /*0720*/ 	.word	0x00000070
        /*0724*/ 	.short	0x010a
        /*0726*/ 	.byte	0xff
	.zero		1


	//   ....[100]....
        /*0728*/ 	.word	0x00006ec0
        /*072c*/ 	.word	0x00000000
        /*0730*/ 	.word	0x00000068
        /*0734*/ 	.short	0x010a
        /*0736*/ 	.byte	0xff
	.zero		1


	//   ....[101]....
        /*0738*/ 	.word	0x00006f20
        /*073c*/ 	.word	0x00000000
        /*0740*/ 	.word	0x00000058
        /*0744*/ 	.short	0x010a
        /*0746*/ 	.byte	0xff
	.zero		1


	//   ....[102]....
        /*0748*/ 	.word	0x00006f70
        /*074c*/ 	.word	0x00000003
        /*0750*/ 	.word	0x00000070
        /*0754*/ 	.short	0x010a
        /*0756*/ 	.byte	0xff
	.zero		1


	//   ....[103]....
        /*0758*/ 	.word	0x00006fd0
        /*075c*/ 	.word	0x00000000
        /*0760*/ 	.word	0x00000050
        /*0764*/ 	.short	0x010a
        /*0766*/ 	.byte	0xff
	.zero		1


	//   ....[104]....
        /*0768*/ 	.word	0x00007020
        /*076c*/ 	.word	0x00000016
        /*0770*/ 	.word	0x00000090
        /*0774*/ 	.short	0x010a
        /*0776*/ 	.byte	0xff
	.zero		1


	//----- nvinfo : EIATTR_NUM_MBARRIERS
	.align		4
.L_47:
        /*0778*/ 	.byte	0x03, 0x38
        /*077a*/ 	.short	0x001e


	//----- nvinfo : EIATTR_EXIT_INSTR_OFFSETS
	.align		4
        /*077c*/ 	.byte	0x04, 0x1c
        /*077e*/ 	.short	(.L_49 - .L_48)


	//   ....[0]....
.L_48:
        /*0780*/ 	.word	0x00002900


	//   ....[1]....
        /*0784*/ 	.word	0x00002df0


	//   ....[2]....
        /*0788*/ 	.word	0x00002e50


	//   ....[3]....
        /*078c*/ 	.word	0x00003c70


	//   ....[4]....
        /*0790*/ 	.word	0x00004950


	//   ....[5]....
        /*0794*/ 	.word	0x00004990


	//   ....[6]....
        /*0798*/ 	.word	0x00006780


	//----- nvinfo : EIATTR_MAX_THREADS
	.align		4
.L_49:
        /*079c*/ 	.byte	0x04, 0x05
        /*079e*/ 	.short	(.L_51 - .L_50)
.L_50:
        /*07a0*/ 	.word	0x00000100
        /*07a4*/ 	.word	0x00000001
        /*07a8*/ 	.word	0x00000001


	//----- nvinfo : EIATTR_CRS_STACK_SIZE
	.align		4
.L_51:
        /*07ac*/ 	.byte	0x04, 0x1e
        /*07ae*/ 	.short	(.L_53 - .L_52)
.L_52:
        /*07b0*/ 	.word	0x00000000


	//----- nvinfo : EIATTR_CBANK_PARAM_SIZE
	.align		4
.L_53:
        /*07b4*/ 	.byte	0x03, 0x19
        /*07b6*/ 	.short	0x0800


	//----- nvinfo : EIATTR_PARAM_CBANK
	.align		4
        /*07b8*/ 	.byte	0x04, 0x0a
        /*07ba*/ 	.short	(.L_55 - .L_54)
	.align		4
.L_54:
        /*07bc*/ 	.word	index@(.nv.constant0._ZN7cutlass13device_kernelINS_4gemm6kernel13GemmUniversalIN4cute5tupleIJiiiiEEENS1_10collective13CollectiveMmaINS1_35MainloopSm100TmaUmmaWarpSpecializedILi5ELi2ELi4ENS5_IJNS4_1CILi2EEENSA_ILi1EEESC_EEEEENS5_IJNSA_ILi64EEESF_NSA_ILi32EEEEEENS_12float_e4m3_tENS5_IJlSC_lEEESI_SJ_NS4_8TiledMMAINS4_8MMA_AtomIJNS4_10MMA_TraitsINS4_19SM100_MMA_F8F6F4_SSEJSI_SI_fSF_SF_NS4_17integral_constantINS4_4UMMA5MajorELSQ_0EEESR_NSO_INSP_7ScaleInELSS_0EEEST_EEEEEENS4_6LayoutINS5_IJSC_SC_SC_EEENS5_IJNSA_ILi0EEESY_SY_EEEEENS5_IJNS4_10UnderscoreES11_S11_EEEEENS4_13SM90_TMA_LOADENS4_14ComposedLayoutINS4_7SwizzleILi1ELi4ELi3EEENS4_18smem_ptr_flag_bitsILi8EEENSW_INS5_IJNSA_ILi8EEESG_EEENS5_IJSG_SC_EEEEEEEvNS4_8identityENS4_23SM90_TMA_LOAD_MULTICASTES1E_vS1F_EENS_8epilogue10collective18CollectiveEpilogueINS1I_23Sm100TmaWarpSpecializedILi1ELi1ELi32ELb0ELb0EEEJSH_NS5_IJNSW_ISF_SC_EES1N_EEESI_SJ_SI_SJ_NS1I_6fusion15FusionCallbacksIS1M_NS1P_17LinearCombinationISI_fSI_fLNS_15FloatRoundStyleE2EEESH_S1O_JEEENS4_5SM1004TMEM4LOAD26SM100_TMEM_LOAD_16dp32b32xES14_NS15_INS16_ILi2ELi4ELi3EEES19_NSW_INS5_IJS1A_SF_EEENS5_IJSF_SC_EEEEEEENS4_39AutoVectorizingCopyWithAssumedAlignmentILi128EEENS4_14SM90_TMA_STOREES23_S25_S25_EEEvvEEEEvNT_6ParamsE)
        /*07c0*/ 	.short	0x0380
        /*07c2*/ 	.short	0x0800


	//----- nvinfo : EIATTR_SW_WAR
	.align		4
.L_55:
        /*07c4*/ 	.byte	0x04, 0x36
        /*07c6*/ 	.short	(.L_57 - .L_56)
.L_56:
        /*07c8*/ 	.word	0x00000008
.L_57:


//--------------------- .nv.callgraph             --------------------------
	.section	.nv.callgraph,"",@"SHT_CUDA_CALLGRAPH"
	.align	4
	.sectionentsize	8
	.align		4
        /*0000*/ 	.word	0x00000000
	.align		4
        /*0004*/ 	.word	0xffffffff
	.align		4
        /*0008*/ 	.word	index@(_ZN7cutlass13device_kernelINS_4gemm6kernel13GemmUniversalIN4cute5tupleIJiiiiEEENS1_10collective13CollectiveMmaINS1_35MainloopSm100TmaUmmaWarpSpecializedILi5ELi2ELi4ENS5_IJNS4_1CILi2EEENSA_ILi1EEESC_EEEEENS5_IJNSA_ILi64EEESF_NSA_ILi32EEEEEENS_12float_e4m3_tENS5_IJlSC_lEEESI_SJ_NS4_8TiledMMAINS4_8MMA_AtomIJNS4_10MMA_TraitsINS4_19SM100_MMA_F8F6F4_SSEJSI_SI_fSF_SF_NS4_17integral_constantINS4_4UMMA5MajorELSQ_0EEESR_NSO_INSP_7ScaleInELSS_0EEEST_EEEEEENS4_6LayoutINS5_IJSC_SC_SC_EEENS5_IJNSA_ILi0EEESY_SY_EEEEENS5_IJNS4_10UnderscoreES11_S11_EEEEENS4_13SM90_TMA_LOADENS4_14ComposedLayoutINS4_7SwizzleILi1ELi4ELi3EEENS4_18smem_ptr_flag_bitsILi8EEENSW_INS5_IJNSA_ILi8EEESG_EEENS5_IJSG_SC_EEEEEEEvNS4_8identityENS4_23SM90_TMA_LOAD_MULTICASTES1E_vS1F_EENS_8epilogue10collective18CollectiveEpilogueINS1I_23Sm100TmaWarpSpecializedILi1ELi1ELi32ELb0ELb0EEEJSH_NS5_IJNSW_ISF_SC_EES1N_EEESI_SJ_SI_SJ_NS1I_6fusion15FusionCallbacksIS1M_NS1P_17LinearCombinationISI_fSI_fLNS_15FloatRoundStyleE2EEESH_S1O_JEEENS4_5SM1004TMEM4LOAD26SM100_TMEM_LOAD_16dp32b32xES14_NS15_INS16_ILi2ELi4ELi3EEES19_NSW_INS5_IJS1A_SF_EEENS5_IJSF_SC_EEEEEEENS4_39AutoVectorizingCopyWithAssumedAlignmentILi128EEENS4_14SM90_TMA_STOREES23_S25_S25_EEEvvEEEEvNT_6ParamsE)
	.align		4
        /*000c*/ 	.word	index@(__assertfail)
	.align		4
        /*0010*/ 	.word	0x00000000
	.align		4
        /*0014*/ 	.word	0xfffffffe
	.align		4
        /*0018*/ 	.word	0x00000000
	.align		4
        /*001c*/ 	.word	0xfffffffd
	.align		4
        /*0020*/ 	.word	0x00000000
	.align		4
        /*0024*/ 	.word	0xfffffffc


//--------------------- .nv.constant4             --------------------------
	.section	.nv.constant4,"a",@progbits
	.align	8
	.align		8
.nv.constant4:
        /*0000*/ 	.dword	__assertfail
	.align		8
        /*0008*/ 	.dword	__unnamed_1
	.align		8
        /*0010*/ 	.dword	__unnamed_2
	.align		8
        /*0018*/ 	.dword	_ZN39_INTERNAL_3d2142af_4_k_cu_cd450aca_87444cuda3std3__45__cpo5beginE
	.align		8
        /*0020*/ 	.dword	_ZN39_INTERNAL_3d2142af_4_k_cu_cd450aca_87444cuda3std3__45__cpo3endE
	.align		8
        /*0028*/ 	.dword	_ZN39_INTERNAL_3d2142af_4_k_cu_cd450aca_87444cuda3std3__45__cpo6cbeginE
	.align		8
        /*0030*/ 	.dword	_ZN39_INTERNAL_3d2142af_4_k_cu_cd450aca_87444cuda3std3__45__cpo4cendE
	.align		8
        /*0038*/ 	.dword	_ZN39_INTERNAL_3d2142af_4_k_cu_cd450aca_87444cuda3std3__441_GLOBAL__N__3d2142af_4_k_cu_cd450aca_87446ignoreE
	.align		8
        /*0040*/ 	.dword	_ZN39_INTERNAL_3d2142af_4_k_cu_cd450aca_87444cuda3std3__419piecewise_constructE
	.align		8
        /*0048*/ 	.dword	_ZN39_INTERNAL_3d2142af_4_k_cu_cd450aca_87444cuda3std3__48in_placeE
	.align		8
        /*0050*/ 	.dword	_ZN39_INTERNAL_3d2142af_4_k_cu_cd450aca_87444cuda3std6ranges3__45__cpo4swapE
	.align		8
        /*0058*/ 	.dword	_ZN39_INTERNAL_3d2142af_4_k_cu_cd450aca_87444cuda3std6ranges3__45__cpo9iter_moveE
	.align		8
        /*0060*/ 	.dword	_ZN39_INTERNAL_3d2142af_4_k_cu_cd450aca_87444cute7productE
	.align		8
        /*0068*/ 	.dword	_ZN39_INTERNAL_3d2142af_4_k_cu_cd450aca_87444cute1_E
	.align		8
        /*0070*/ 	.dword	$str$25
	.align		8
        /*0078*/ 	.dword	$str$26
	.align		8
        /*0080*/ 	.dword	$str$27
	.align		8
        /*0088*/ 	.dword	$str$28


//--------------------- .text._ZN7cutlass13device_kernelINS_4gemm6kernel13GemmUniversalIN4cute5tupleIJiiiiEEENS1_10collective13CollectiveMmaINS1_35MainloopSm100TmaUmmaWarpSpecializedILi5ELi2ELi4ENS5_IJNS4_1CILi2EEENSA_ILi1EEESC_EEEEENS5_IJNSA_ILi64EEESF_NSA_ILi32EEEEEENS_12float_e4m3_tENS5_IJlSC_lEEESI_SJ_NS4_8TiledMMAINS4_8MMA_AtomIJNS4_10MMA_TraitsINS4_19SM100_MMA_F8F6F4_SSEJSI_SI_fSF_SF_NS4_17integral_constantINS4_4UMMA5MajorELSQ_0EEESR_NSO_INSP_7ScaleInELSS_0EEEST_EEEEEENS4_6LayoutINS5_IJSC_SC_SC_EEENS5_IJNSA_ILi0EEESY_SY_EEEEENS5_IJNS4_10UnderscoreES11_S11_EEEEENS4_13SM90_TMA_LOADENS4_14ComposedLayoutINS4_7SwizzleILi1ELi4ELi3EEENS4_18smem_ptr_flag_bitsILi8EEENSW_INS5_IJNSA_ILi8EEESG_EEENS5_IJSG_SC_EEEEEEEvNS4_8identityENS4_23SM90_TMA_LOAD_MULTICASTES1E_vS1F_EENS_8epilogue10collective18CollectiveEpilogueINS1I_23Sm100TmaWarpSpecializedILi1ELi1ELi32ELb0ELb0EEEJSH_NS5_IJNSW_ISF_SC_EES1N_EEESI_SJ_SI_SJ_NS1I_6fusion15FusionCallbacksIS1M_NS1P_17LinearCombinationISI_fSI_fLNS_15FloatRoundStyleE2EEESH_S1O_JEEENS4_5SM1004TMEM4LOAD26SM100_TMEM_LOAD_16dp32b32xES14_NS15_INS16_ILi2ELi4ELi3EEES19_NSW_INS5_IJS1A_SF_EEENS5_IJSF_SC_EEEEEEENS4_39AutoVectorizingCopyWithAssumedAlignmentILi128EEENS4_14SM90_TMA_STOREES23_S25_S25_EEEvvEEEEvNT_6ParamsE --------------------------
	.section	.text._ZN7cutlass13device_kernelINS_4gemm6kernel13GemmUniversalIN4cute5tupleIJiiiiEEENS1_10collective13CollectiveMmaINS1_35MainloopSm100TmaUmmaWarpSpecializedILi5ELi2ELi4ENS5_IJNS4_1CILi2EEENSA_ILi1EEESC_EEEEENS5_IJNSA_ILi64EEESF_NSA_ILi32EEEEEENS_12float_e4m3_tENS5_IJlSC_lEEESI_SJ_NS4_8TiledMMAINS4_8MMA_AtomIJNS4_10MMA_TraitsINS4_19SM100_MMA_F8F6F4_SSEJSI_SI_fSF_SF_NS4_17integral_constantINS4_4UMMA5MajorELSQ_0EEESR_NSO_INSP_7ScaleInELSS_0EEEST_EEEEEENS4_6LayoutINS5_IJSC_SC_SC_EEENS5_IJNSA_ILi0EEESY_SY_EEEEENS5_IJNS4_10UnderscoreES11_S11_EEEEENS4_13SM90_TMA_LOADENS4_14ComposedLayoutINS4_7SwizzleILi1ELi4ELi3EEENS4_18smem_ptr_flag_bitsILi8EEENSW_INS5_IJNSA_ILi8EEESG_EEENS5_IJSG_SC_EEEEEEEvNS4_8identityENS4_23SM90_TMA_LOAD_MULTICASTES1E_vS1F_EENS_8epilogue10collective18CollectiveEpilogueINS1I_23Sm100TmaWarpSpecializedILi1ELi1ELi32ELb0ELb0EEEJSH_NS5_IJNSW_ISF_SC_EES1N_EEESI_SJ_SI_SJ_NS1I_6fusion15FusionCallbacksIS1M_NS1P_17LinearCombinationISI_fSI_fLNS_15FloatRoundStyleE2EEESH_S1O_JEEENS4_5SM1004TMEM4LOAD26SM100_TMEM_LOAD_16dp32b32xES14_NS15_INS16_ILi2ELi4ELi3EEES19_NSW_INS5_IJS1A_SF_EEENS5_IJSF_SC_EEEEEEENS4_39AutoVectorizingCopyWithAssumedAlignmentILi128EEENS4_14SM90_TMA_STOREES23_S25_S25_EEEvvEEEEvNT_6ParamsE,"ax",@progbits
	.align	128
.text._ZN7cutlass13device_kernelINS_4gemm6kernel13GemmUniversalIN4cute5tupleIJiiiiEEENS1_10collective13CollectiveMmaINS1_35MainloopSm100TmaUmmaWarpSpecializedILi5ELi2ELi4ENS5_IJNS4_1CILi2EEENSA_ILi1EEESC_EEEEENS5_IJNSA_ILi64EEESF_NSA_ILi32EEEEEENS_12float_e4m3_tENS5_IJlSC_lEEESI_SJ_NS4_8TiledMMAINS4_8MMA_AtomIJNS4_10MMA_TraitsINS4_19SM100_MMA_F8F6F4_SSEJSI_SI_fSF_SF_NS4_17integral_constantINS4_4UMMA5MajorELSQ_0EEESR_NSO_INSP_7ScaleInELSS_0EEEST_EEEEEENS4_6LayoutINS5_IJSC_SC_SC_EEENS5_IJNSA_ILi0EEESY_SY_EEEEENS5_IJNS4_10UnderscoreES11_S11_EEEEENS4_13SM90_TMA_LOADENS4_14ComposedLayoutINS4_7SwizzleILi1ELi4ELi3EEENS4_18smem_ptr_flag_bitsILi8EEENSW_INS5_IJNSA_ILi8EEESG_EEENS5_IJSG_SC_EEEEEEEvNS4_8identityENS4_23SM90_TMA_LOAD_MULTICASTES1E_vS1F_EENS_8epilogue10collective18CollectiveEpilogueINS1I_23Sm100TmaWarpSpecializedILi1ELi1ELi32ELb0ELb0EEEJSH_NS5_IJNSW_ISF_SC_EES1N_EEESI_SJ_SI_SJ_NS1I_6fusion15FusionCallbacksIS1M_NS1P_17LinearCombinationISI_fSI_fLNS_15FloatRoundStyleE2EEESH_S1O_JEEENS4_5SM1004TMEM4LOAD26SM100_TMEM_LOAD_16dp32b32xES14_NS15_INS16_ILi2ELi4ELi3EEES19_NSW_INS5_IJS1A_SF_EEENS5_IJSF_SC_EEEEEEENS4_39AutoVectorizingCopyWithAssumedAlignmentILi128EEENS4_14SM90_TMA_STOREES23_S25_S25_EEEvvEEEEvNT_6ParamsE:
        .type           _ZN7cutlass13device_kernelINS_4gemm6kernel13GemmUniversalIN4cute5tupleIJiiiiEEENS1_10collective13CollectiveMmaINS1_35MainloopSm100TmaUmmaWarpSpecializedILi5ELi2ELi4ENS5_IJNS4_1CILi2EEENSA_ILi1EEESC_EEEEENS5_IJNSA_ILi64EEESF_NSA_ILi32EEEEEENS_12float_e4m3_tENS5_IJlSC_lEEESI_SJ_NS4_8TiledMMAINS4_8MMA_AtomIJNS4_10MMA_TraitsINS4_19SM100_MMA_F8F6F4_SSEJSI_SI_fSF_SF_NS4_17integral_constantINS4_4UMMA5MajorELSQ_0EEESR_NSO_INSP_7ScaleInELSS_0EEEST_EEEEEENS4_6LayoutINS5_IJSC_SC_SC_EEENS5_IJNSA_ILi0EEESY_SY_EEEEENS5_IJNS4_10UnderscoreES11_S11_EEEEENS4_13SM90_TMA_LOADENS4_14ComposedLayoutINS4_7SwizzleILi1ELi4ELi3EEENS4_18smem_ptr_flag_bitsILi8EEENSW_INS5_IJNSA_ILi8EEESG_EEENS5_IJSG_SC_EEEEEEEvNS4_8identityENS4_23SM90_TMA_LOAD_MULTICASTES1E_vS1F_EENS_8epilogue10collective18CollectiveEpilogueINS1I_23Sm100TmaWarpSpecializedILi1ELi1ELi32ELb0ELb0EEEJSH_NS5_IJNSW_ISF_SC_EES1N_EEESI_SJ_SI_SJ_NS1I_6fusion15FusionCallbacksIS1M_NS1P_17LinearCombinationISI_fSI_fLNS_15FloatRoundStyleE2EEESH_S1O_JEEENS4_5SM1004TMEM4LOAD26SM100_TMEM_LOAD_16dp32b32xES14_NS15_INS16_ILi2ELi4ELi3EEES19_NSW_INS5_IJS1A_SF_EEENS5_IJSF_SC_EEEEEEENS4_39AutoVectorizingCopyWithAssumedAlignmentILi128EEENS4_14SM90_TMA_STOREES23_S25_S25_EEEvvEEEEvNT_6ParamsE,@function
        .size           _ZN7cutlass13device_kernelINS_4gemm6kernel13GemmUniversalIN4cute5tupleIJiiiiEEENS1_10collective13CollectiveMmaINS1_35MainloopSm100TmaUmmaWarpSpecializedILi5ELi2ELi4ENS5_IJNS4_1CILi2EEENSA_ILi1EEESC_EEEEENS5_IJNSA_ILi64EEESF_NSA_ILi32EEEEEENS_12float_e4m3_tENS5_IJlSC_lEEESI_SJ_NS4_8TiledMMAINS4_8MMA_AtomIJNS4_10MMA_TraitsINS4_19SM100_MMA_F8F6F4_SSEJSI_SI_fSF_SF_NS4_17integral_constantINS4_4UMMA5MajorELSQ_0EEESR_NSO_INSP_7ScaleInELSS_0EEEST_EEEEEENS4_6LayoutINS5_IJSC_SC_SC_EEENS5_IJNSA_ILi0EEESY_SY_EEEEENS5_IJNS4_10UnderscoreES11_S11_EEEEENS4_13SM90_TMA_LOADENS4_14ComposedLayoutINS4_7SwizzleILi1ELi4ELi3EEENS4_18smem_ptr_flag_bitsILi8EEENSW_INS5_IJNSA_ILi8EEESG_EEENS5_IJSG_SC_EEEEEEEvNS4_8identityENS4_23SM90_TMA_LOAD_MULTICASTES1E_vS1F_EENS_8epilogue10collective18CollectiveEpilogueINS1I_23Sm100TmaWarpSpecializedILi1ELi1ELi32ELb0ELb0EEEJSH_NS5_IJNSW_ISF_SC_EES1N_EEESI_SJ_SI_SJ_NS1I_6fusion15FusionCallbacksIS1M_NS1P_17LinearCombinationISI_fSI_fLNS_15FloatRoundStyleE2EEESH_S1O_JEEENS4_5SM1004TMEM4LOAD26SM100_TMEM_LOAD_16dp32b32xES14_NS15_INS16_ILi2ELi4ELi3EEES19_NSW_INS5_IJS1A_SF_EEENS5_IJSF_SC_EEEEEEENS4_39AutoVectorizingCopyWithAssumedAlignmentILi128EEENS4_14SM90_TMA_STOREES23_S25_S25_EEEvvEEEEvNT_6ParamsE,(.L_x_138 - _ZN7cutlass13device_kernelINS_4gemm6kernel13GemmUniversalIN4cute5tupleIJiiiiEEENS1_10collective13CollectiveMmaINS1_35MainloopSm100TmaUmmaWarpSpecializedILi5ELi2ELi4ENS5_IJNS4_1CILi2EEENSA_ILi1EEESC_EEEEENS5_IJNSA_ILi64EEESF_NSA_ILi32EEEEEENS_12float_e4m3_tENS5_IJlSC_lEEESI_SJ_NS4_8TiledMMAINS4_8MMA_AtomIJNS4_10MMA_TraitsINS4_19SM100_MMA_F8F6F4_SSEJSI_SI_fSF_SF_NS4_17integral_constantINS4_4UMMA5MajorELSQ_0EEESR_NSO_INSP_7ScaleInELSS_0EEEST_EEEEEENS4_6LayoutINS5_IJSC_SC_SC_EEENS5_IJNSA_ILi0EEESY_SY_EEEEENS5_IJNS4_10UnderscoreES11_S11_EEEEENS4_13SM90_TMA_LOADENS4_14ComposedLayoutINS4_7SwizzleILi1ELi4ELi3EEENS4_18smem_ptr_flag_bitsILi8EEENSW_INS5_IJNSA_ILi8EEESG_EEENS5_IJSG_SC_EEEEEEEvNS4_8identityENS4_23SM90_TMA_LOAD_MULTICASTES1E_vS1F_EENS_8epilogue10collective18CollectiveEpilogueINS1I_23Sm100TmaWarpSpecializedILi1ELi1ELi32ELb0ELb0EEEJSH_NS5_IJNSW_ISF_SC_EES1N_EEESI_SJ_SI_SJ_NS1I_6fusion15FusionCallbacksIS1M_NS1P_17LinearCombinationISI_fSI_fLNS_15FloatRoundStyleE2EEESH_S1O_JEEENS4_5SM1004TMEM4LOAD26SM100_TMEM_LOAD_16dp32b32xES14_NS15_INS16_ILi2ELi4ELi3EEES19_NSW_INS5_IJS1A_SF_EEENS5_IJSF_SC_EEEEEEENS4_39AutoVectorizingCopyWithAssumedAlignmentILi128EEENS4_14SM90_TMA_STOREES23_S25_S25_EEEvvEEEEvNT_6ParamsE)
        .other          _ZN7cutlass13device_kernelINS_4gemm6kernel13GemmUniversalIN4cute5tupleIJiiiiEEENS1_10collective13CollectiveMmaINS1_35MainloopSm100TmaUmmaWarpSpecializedILi5ELi2ELi4ENS5_IJNS4_1CILi2EEENSA_ILi1EEESC_EEEEENS5_IJNSA_ILi64EEESF_NSA_ILi32EEEEEENS_12float_e4m3_tENS5_IJlSC_lEEESI_SJ_NS4_8TiledMMAINS4_8MMA_AtomIJNS4_10MMA_TraitsINS4_19SM100_MMA_F8F6F4_SSEJSI_SI_fSF_SF_NS4_17integral_constantINS4_4UMMA5MajorELSQ_0EEESR_NSO_INSP_7ScaleInELSS_0EEEST_EEEEEENS4_6LayoutINS5_IJSC_SC_SC_EEENS5_IJNSA_ILi0EEESY_SY_EEEEENS5_IJNS4_10UnderscoreES11_S11_EEEEENS4_13SM90_TMA_LOADENS4_14ComposedLayoutINS4_7SwizzleILi1ELi4ELi3EEENS4_18smem_ptr_flag_bitsILi8EEENSW_INS5_IJNSA_ILi8EEESG_EEENS5_IJSG_SC_EEEEEEEvNS4_8identityENS4_23SM90_TMA_LOAD_MULTICASTES1E_vS1F_EENS_8epilogue10collective18CollectiveEpilogueINS1I_23Sm100TmaWarpSpecializedILi1ELi1ELi32ELb0ELb0EEEJSH_NS5_IJNSW_ISF_SC_EES1N_EEESI_SJ_SI_SJ_NS1I_6fusion15FusionCallbacksIS1M_NS1P_17LinearCombinationISI_fSI_fLNS_15FloatRoundStyleE2EEESH_S1O_JEEENS4_5SM1004TMEM4LOAD26SM100_TMEM_LOAD_16dp32b32xES14_NS15_INS16_ILi2ELi4ELi3EEES19_NSW_INS5_IJS1A_SF_EEENS5_IJSF_SC_EEEEEEENS4_39AutoVectorizingCopyWithAssumedAlignmentILi128EEENS4_14SM90_TMA_STOREES23_S25_S25_EEEvvEEEEvNT_6ParamsE,@"STO_CUDA_ENTRY STV_DEFAULT"
_ZN7cutlass13device_kernelINS_4gemm6kernel13GemmUniversalIN4cute5tupleIJiiiiEEENS1_10collective13CollectiveMmaINS1_35MainloopSm100TmaUmmaWarpSpecializedILi5ELi2ELi4ENS5_IJNS4_1CILi2EEENSA_ILi1EEESC_EEEEENS5_IJNSA_ILi64EEESF_NSA_ILi32EEEEEENS_12float_e4m3_tENS5_IJlSC_lEEESI_SJ_NS4_8TiledMMAINS4_8MMA_AtomIJNS4_10MMA_TraitsINS4_19SM100_MMA_F8F6F4_SSEJSI_SI_fSF_SF_NS4_17integral_constantINS4_4UMMA5MajorELSQ_0EEESR_NSO_INSP_7ScaleInELSS_0EEEST_EEEEEENS4_6LayoutINS5_IJSC_SC_SC_EEENS5_IJNSA_ILi0EEESY_SY_EEEEENS5_IJNS4_10UnderscoreES11_S11_EEEEENS4_13SM90_TMA_LOADENS4_14ComposedLayoutINS4_7SwizzleILi1ELi4ELi3EEENS4_18smem_ptr_flag_bitsILi8EEENSW_INS5_IJNSA_ILi8EEESG_EEENS5_IJSG_SC_EEEEEEEvNS4_8identityENS4_23SM90_TMA_LOAD_MULTICASTES1E_vS1F_EENS_8epilogue10collective18CollectiveEpilogueINS1I_23Sm100TmaWarpSpecializedILi1ELi1ELi32ELb0ELb0EEEJSH_NS5_IJNSW_ISF_SC_EES1N_EEESI_SJ_SI_SJ_NS1I_6fusion15FusionCallbacksIS1M_NS1P_17LinearCombinationISI_fSI_fLNS_15FloatRoundStyleE2EEESH_S1O_JEEENS4_5SM1004TMEM4LOAD26SM100_TMEM_LOAD_16dp32b32xES14_NS15_INS16_ILi2ELi4ELi3EEES19_NSW_INS5_IJS1A_SF_EEENS5_IJSF_SC_EEEEEEENS4_39AutoVectorizingCopyWithAssumedAlignmentILi128EEENS4_14SM90_TMA_STOREES23_S25_S25_EEEvvEEEEvNT_6ParamsE:
[----:B------:R-:W1:Y:S01]  /*0000*/  LDC R1, c[0x0][0x37c] ;  /* 0x0000df00ff017b82 */ /* 0x000e620000000800 */
[----:B------:R-:W2:Y:S01]  /*0010*/  S2R R76, SR_TID.X ;  /* 0x00000000004c7919 */ /* 0x000ea20000002100 */
[----:B------:R-:W3:Y:S01]  /*0020*/  LDCU.64 UR8, c[0x0][0x890] ;  /* 0x00011200ff0877ac */ /* 0x000ee20008000a00 */
[----:B------:R-:W-:Y:S02]  /*0030*/  PRMT R79, RZ, 0x7610, R79 ;  /* 0x00007610ff4f7816 */ /* 0x000fe4000000004f */
[----:B------:R-:W-:Y:S01]  /*0040*/  ELECT P3, URZ, PT ;  /* 0x0000000000ff782f */ /* 0x000fe20003860000 */
[----:B---3--:R-:W-:-:S04]  /*0050*/  UISETP.NE.U32.AND UP0, UPT, UR8, URZ, UPT ;  /* 0x000000ff0800728c */ /* 0x008fc8000bf05070 */
[----:B------:R-:W-:Y:S01]  /*0060*/  UISETP.NE.AND.EX UP0, UPT, UR9, URZ, UPT, UP0 ;  /* 0x000000ff0900728c */ /* 0x000fe2000bf05300 */
[----:B--2---:R-:W-:-:S05]  /*0070*/  SHF.R.U32.HI R80, RZ, 0x5, R76 ;  /* 0x00000005ff507819 */ /* 0x004fca000001164c */
[----:B------:R-:W2:Y:S02]  /*0080*/  SHFL.IDX PT, R0, R80, RZ, 0x1f ;  /* 0x00001fff50007589 */ /* 0x000ea400000e0000 */
[----:B--2---:R-:W-:Y:S01]  /*0090*/  R2UR UR18, R0 ;  /* 0x00000000001272ca */ /* 0x004fe200000e0000 */
[----:B-1----:R-:W-:-:S14]  /*00a0*/  BRA.U UP0, `(.L_x_0) ;  /* 0x0000000100307547 */ /* 0x002fdc000b800000 */
[----:B------:R-:W1:Y:S02]  /*00b0*/  LDCU.64 UR4, c[0x0][0x888] ;  /* 0x00011100ff0477ac */ /* 0x000e640008000a00 */
[----:B-1----:R-:W-:-:S04]  /*00c0*/  UISETP.NE.U32.AND UP0, UPT, UR4, URZ, UPT ;  /* 0x000000ff0400728c */ /* 0x002fc8000bf05070 */
[----:B------:R-:W-:-:S09]  /*00d0*/  UISETP.NE.AND.EX UP0, UPT, UR5, URZ, UPT, UP0 ;  /* 0x000000ff0500728c */ /* 0x000fd2000bf05300 */
[----:B------:R-:W-:Y:S05]  /*00e0*/  BRA.U !UP0, `(.L_x_1) ;  /* 0x0000000108147547 */ /* 0x000fea000b800000 */
[----:B------:R-:W1:Y:S01]  /*00f0*/  LDC.64 R2, c[0x0][0x888] ;  /* 0x00022200ff027b82 */ /* 0x000e620000000a00 */
[----:B------:R-:W1:Y:S02]  /*0100*/  LDCU.64 UR4, c[0x0][0x358] ;  /* 0x00006b00ff0477ac */ /* 0x000e640008000a00 */
[----:B-1----:R1:W5:Y:S01]  /*0110*/  LDG.E R39, desc[UR4][R2.64] ;  /* 0x0000000402277981 */ /* 0x002362000c1e1900 */
[----:B------:R-:W-:Y:S01]  /*0120*/  HFMA2 R79, -RZ, RZ, 0, 5.9604644775390625e-08 ;  /* 0x00000001ff4f7431 */ /* 0x000fe200000001ff */
[----:B------:R-:W-:Y:S05]  /*0130*/  BRA `(.L_x_0) ;  /* 0x00000000000c7947 */ /* 0x000fea0003800000 */
.L_x_1:
[----:B------:R-:W1:Y:S01]  /*0140*/  LDCU UR4, c[0x0][0x880] ;  /* 0x00011000ff0477ac */ /* 0x000e620008000800 */
[----:B------:R-:W-:Y:S01]  /*0150*/  HFMA2 R79, -RZ, RZ, 0, 5.9604644775390625e-08 ;  /* 0x00000001ff4f7431 */ /* 0x000fe200000001ff */
[----:B-1----:R-:W-:-:S07]  /*0160*/  MOV R39, UR4 ;  /* 0x0000000400277c02 */ /* 0x002fce0008000f00 */
.L_x_0:
[----:B------:R-:W2:Y:S02]  /*0170*/  LDCU.64 UR4, c[0x0][0x8b0] ;  /* 0x00011600ff0477ac */ /* 0x000ea40008000a00 */
[----:B--2---:R-:W-:-:S04]  /*0180*/  UISETP.NE.U32.AND UP0, UPT, UR4, URZ, UPT ;  /* 0x000000ff0400728c */ /* 0x004fc8000bf05070 */
[----:B------:R-:W-:-:S09]  /*0190*/  UISETP.NE.AND.EX UP0, UPT, UR5, URZ, UPT, UP0 ;  /* 0x000000ff0500728c */ /* 0x000fd2000bf05300 */
[----:B------:R-:W-:Y:S05]  /*01a0*/  BRA.U UP0, `(.L_x_2) ;  /* 0x0000000100287547 */ /* 0x000fea000b800000 */
[----:B------:R-:W2:Y:S02]  /*01b0*/  LDCU.64 UR4, c[0x0][0x8a8] ;  /* 0x00011500ff0477ac */ /* 0x000ea40008000a00 */
[----:B--2---:R-:W-:-:S04]  /*01c0*/  UISETP.NE.U32.AND UP0, UPT, UR4, URZ, UPT ;  /* 0x000000ff0400728c */ /* 0x004fc8000bf05070 */
[----:B------:R-:W-:-:S09]  /*01d0*/  UISETP.NE.AND.EX UP0, UPT, UR5, URZ, UPT, UP0 ;  /* 0x000000ff0500728c */ /* 0x000fd2000bf05300 */
[----:B------:R-:W-:Y:S05]  /*01e0*/  BRA.U !UP0, `(.L_x_3) ;  /* 0x0000000108107547 */ /* 0x000fea000b800000 */
[----:B-1----:R-:W1:Y:S01]  /*01f0*/  LDC.64 R2, c[0x0][0x8a8] ;  /* 0x00022a00ff027b82 */ /* 0x002e620000000a00 */
[----:B------:R-:W1:Y:S02]  /*0200*/  LDCU.64 UR4, c[0x0][0x358] ;  /* 0x00006b00ff0477ac */ /* 0x000e640008000a00 */
[----:B-1----:R2:W5:Y:S01]  /*0210*/  LDG.E R38, desc[UR4][R2.64] ;  /* 0x0000000402267981 */ /* 0x002562000c1e1900 */
[----:B------:R-:W-:Y:S05]  /*0220*/  BRA `(.L_x_2) ;  /* 0x0000000000087947 */ /* 0x000fea0003800000 */
.L_x_3:
[----:B------:R-:W2:Y:S02]  /*0230*/  LDCU UR4, c[0x0][0x8a0] ;  /* 0x00011400ff0477ac */ /* 0x000ea40008000800 */
[----:B--2---:R-:W-:Y:S02]  /*0240*/  MOV R38, UR4 ;  /* 0x0000000400267c02 */ /* 0x004fe40008000f00 */
.L_x_2:
[----:B------:R-:W-:Y:S01]  /*0250*/  IMAD.U32 R0, RZ, RZ, UR18 ;  /* 0x00000012ff007e24 */ /* 0x000fe2000f8e00ff */
[----:B------:R-:W-:Y:S04]  /*0260*/  BSSY.RECONVERGENT B0, `(.L_x_4) ;  /* 0x000000c000007945 */ /* 0x000fe80003800200 */
[C---:B------:R-:W-:Y:S02]  /*0270*/  ISETP.NE.OR P1, PT, R0.reuse, 0x1, !P3 ;  /* 0x000000010000780c */ /* 0x040fe40005f25670 */
[----:B------:R-:W-:-:S11]  /*0280*/  ISETP.NE.OR P0, PT, R0, 0x3, !P3 ;  /* 0x000000030000780c */ /* 0x000fd60005f05670 */
[----:B------:R-:W-:Y:S05]  /*0290*/  @P1 BRA `(.L_x_5) ;  /* 0x0000000000201947 */ /* 0x000fea0003800000 */
[----:B------:R-:W3:Y:S02]  /*02a0*/  LDCU.64 UR4, c[0x0][0x348] ;  /* 0x00006900ff0477ac */ /* 0x000ee40008000a00 */
[----:B---3--:R-:W-:Y:S02]  /*02b0*/  UIADD3 UR6, UP1, UPT, UR4, 0x80, URZ ;  /* 0x0000008004067890 */ /* 0x008fe4000ff3e0ff */
[----:B------:R-:W-:Y:S02]  /*02c0*/  UIADD3 UR4, UP0, UPT, UR4, 0x180, URZ ;  /* 0x0000018004047890 */ /* 0x000fe4000ff1e0ff */
[----:B------:R-:W-:Y:S02]  /*02d0*/  UIADD3.X UR7, UPT, UPT, URZ, UR5, URZ, UP1, !UPT ;  /* 0x00000005ff077290 */ /* 0x000fe40008ffe4ff */
[----:B------:R-:W-:-:S07]  /*02e0*/  UIADD3.X UR5, UPT, UPT, URZ, UR5, URZ, UP0, !UPT ;  /* 0x00000005ff057290 */ /* 0x000fce00087fe4ff */
[----:B------:R3:W-:Y:S02]  /*02f0*/  UTMACCTL.PF [UR6] ;  /* 0x00000000060079b9 */ /* 0x0007e40008040000 */
[----:B------:R3:W-:Y:S02]  /*0300*/  UTMACCTL.PF [UR4] ;  /* 0x00000000040079b9 */ /* 0x0007e40008040000 */
[----:B---3--:R-:W-:Y:S01]  /*0310*/  NOP ;  /* 0x0000000000007918 */ /* 0x008fe20000000000 */
.L_x_5:
[----:B------:R-:W-:Y:S05]  /*0320*/  BSYNC.RECONVERGENT B0 ;  /* 0x0000000000007941 */ /* 0x000fea0003800200 */
.L_x_4:
[----:B------:R-:W-:Y:S04]  /*0330*/  BSSY.RECONVERGENT B0, `(.L_x_6) ;  /* 0x000000a000007945 */ /* 0x000fe80003800200 */
        /* <DEDUP_REMOVED lines=9> */
.L_x_7:
[----:B------:R-:W-:Y:S05]  /*03d0*/  BSYNC.RECONVERGENT B0 ;  /* 0x0000000000007941 */ /* 0x000fea0003800200 */
.L_x_6:
[----:B------:R-:W3:Y:S01]  /*03e0*/  LDCU.64 UR4, c[0x0][0x888] ;  /* 0x00011100ff0477ac */ /* 0x000ee20008000a00 */
[----:B------:R-:W-:Y:S02]  /*03f0*/  UISETP.EQ.U32.AND UP2, UPT, UR8, URZ, UPT ;  /* 0x000000ff0800728c */ /* 0x000fe4000bf42070 */
[----:B------:R-:W-:Y:S02]  /*0400*/  UPLOP3.LUT UP3, UPT, UPT, UPT, UPT, 0x80, 0x8 ;  /* 0x000000000008789c */ /* 0x000fe40003f6f070 */
[----:B---3--:R-:W-:-:S04]  /*0410*/  UISETP.NE.U32.AND UP0, UPT, UR4, URZ, UPT ;  /* 0x000000ff0400728c */ /* 0x008fc8000bf05070 */
[----:B------:R-:W-:-:S04]  /*0420*/  UISETP.NE.AND.EX UP1, UPT, UR5, URZ, UPT, UP0 ;  /* 0x000000ff0500728c */ /* 0x000fc8000bf25300 */
[----:B------:R-:W-:-:S04]  /*0430*/  UISETP.EQ.OR.EX UP4, UPT, UR9, URZ, !UP1, UP2 ;  /* 0x000000ff0900728c */ /* 0x000fc8000cf82720 */
[----:B------:R-:W-:-:S05]  /*0440*/  UP2UR UR61, UPR, URZ, 0x10 ;  /* 0x00000010ff3d7883 */ /* 0x000fca0008000000 */
[----:B------:R-:W-:Y:S07]  /*0450*/  BRA.U !UP4, `(.L_x_8) ;  /* 0x000000010c207547 */ /* 0x000fee000b800000 */
[----:B------:R-:W-:Y:S01]  /*0460*/  UISETP.NE.U32.AND UP2, UPT, UR8, URZ, UPT ;  /* 0x000000ff0800728c */ /* 0x000fe2000bf45070 */
[----:B-----5:R-:W-:Y:S01]  /*0470*/  FSETP.NEU.AND P0, PT, R39, RZ, PT ;  /* 0x000000ff2700720b */ /* 0x020fe20003f0d000 */
[----:B------:R-:W-:Y:S02]  /*0480*/  USEL UR4, URZ, 0xffffffff, UP1 ;  /* 0xffffffffff047887 */ /* 0x000fe40008800000 */
[----:B------:R-:W-:-:S10]  /*0490*/  UISETP.NE.AND.EX UP2, UPT, UR9, URZ, UPT, UP2 ;  /* 0x000000ff0900728c */ /* 0x000fd4000bf45320 */
[----:B------:R-:W-:Y:S01]  /*04a0*/  VOTEU.ANY UP0, P0 ;  /* 0x0000000000ff7886 */ /* 0x000fe20000000100 */
[----:B------:R-:W-:-:S04]  /*04b0*/  @!UP2 USEL UR4, URZ, 0xffffffff, UP0 ;  /* 0xffffffffff04a887 */ /* 0x000fc80008000000 */
[----:B------:R-:W-:-:S04]  /*04c0*/  ULOP3.LUT UR4, UR4, 0x1, URZ, 0xc0, !UPT ;  /* 0x0000000104047892 */ /* 0x000fc8000f8ec0ff */
[----:B------:R-:W-:-:S11]  /*04d0*/  UISETP.NE.U32.AND UP3, UPT, UR4, 0x1, UPT ;  /* 0x000000010400788c */ /* 0x000fd6000bf65070 */
.L_x_8:
[----:B-12---:R-:W1:Y:S01]  /*04e0*/  SHFL.IDX PT, R2, R80, RZ, 0x1f ;  /* 0x00001fff50027589 */ /* 0x006e6200000e0000 */
[----:B------:R-:W-:Y:S01]  /*04f0*/  UISETP.NE.AND UP5, UPT, UR18, 0x2, UPT ;  /* 0x000000021200788c */ /* 0x000fe2000bfa5270 */
[----:B-1----:R-:W-:-:S13]  /*0500*/  ISETP.NE.AND P0, PT, R2, RZ, PT ;  /* 0x000000ff0200720c */ /* 0x002fda0003f05270 */
[----:B------:R-:W-:Y:S05]  /*0510*/  @P0 BRA `(.L_x_9) ;  /* 0x0000000000600947 */ /* 0x000fea0003800000 */
[----:B------:R-:W1:Y:S01]  /*0520*/  S2UR UR4, SR_CgaCtaId ;  /* 0x00000000000479c3 */ /* 0x000e620000008800 */
[----:B------:R-:W-:Y:S01]  /*0530*/  UMOV UR5, 0x400 ;  /* 0x0000040000057882 */ /* 0x000fe20000000000 */
[----:B------:R-:W-:Y:S01]  /*0540*/  UMOV UR8, 0x1 ;  /* 0x0000000100087882 */ /* 0x000fe20000000000 */
[----:B------:R-:W-:Y:S01]  /*0550*/  UMOV UR6, 0x2 ;  /* 0x0000000200067882 */ /* 0x000fe20000000000 */
[----:B------:R-:W-:-:S04]  /*0560*/  UIADD3 UR8, UPT, UPT, -UR8, 0x100000, URZ ;  /* 0x0010000008087890 */ /* 0x000fc8000fffe1ff */
[----:B------:R-:W-:Y:S02]  /*0570*/  USHF.L.U32 UR9, UR8, 0xb, URZ ;  /* 0x0000000b08097899 */ /* 0x000fe400080006ff */
[----:B------:R-:W-:Y:S02]  /*0580*/  USHF.L.U32 UR8, UR8, 0x1, URZ ;  /* 0x0000000108087899 */ /* 0x000fe400080006ff */
[----:B------:R-:W-:-:S04]  /*0590*/  UIADD3 UR6, UPT, UPT, -UR6, 0x100000, URZ ;  /* 0x0010000006067890 */ /* 0x000fc8000fffe1ff */
[----:B------:R-:W-:Y:S02]  /*05a0*/  USHF.L.U32 UR7, UR6, 0xb, URZ ;  /* 0x0000000b06077899 */ /* 0x000fe400080006ff */
[----:B------:R-:W-:Y:S01]  /*05b0*/  USHF.L.U32 UR6, UR6, 0x1, URZ ;  /* 0x0000000106067899 */ /* 0x000fe200080006ff */
[----:B------:R-:W-:Y:S01]  /*05c0*/  ELECT P0, URZ, PT ;  /* 0x0000000000ff782f */ /* 0x000fe20003800000 */
[----:B-1----:R-:W-:Y:S01]  /*05d0*/  ULEA UR4, UR4, UR5, 0x18 ;  /* 0x0000000504047291 */ /* 0x002fe2000f8ec0ff */
[----:B------:R-:W1:Y:S11]  /*05e0*/  FENCE.VIEW.ASYNC.S ;  /* 0x00000000000073c6 */ /* 0x000e760000000000 */
[----:B-1----:R1:W2:Y:S01]  /*05f0*/  SYNCS.EXCH.64 URZ, [UR4], UR8 ;  /* 0x0000000804ff75b2 */ /* 0x0022a20008000100 */
[----:B------:R1:W3:Y:S01]  /*0600*/  SYNCS.EXCH.64 URZ, [UR4+0x28], UR6 ;  /* 0x0000280604ff75b2 */ /* 0x0002e20008000100 */
[----:B------:R1:W4:Y:S01]  /*0610*/  SYNCS.EXCH.64 URZ, [UR4+0x8], UR8 ;  /* 0x0000080804ff75b2 */ /* 0x0003220008000100 */
[----:B------:R1:W1:Y:S01]  /*0620*/  SYNCS.EXCH.64 URZ, [UR4+0x30], UR6 ;  /* 0x0000300604ff75b2 */ /* 0x0002620008000100 */
[----:B------:R1:W1:Y:S01]  /*0630*/  SYNCS.EXCH.64 URZ, [UR4+0x10], UR8 ;  /* 0x0000100804ff75b2 */ /* 0x0002620008000100 */
[----:B------:R1:W1:Y:S01]  /*0640*/  SYNCS.EXCH.64 URZ, [UR4+0x38], UR6 ;  /* 0x0000380604ff75b2 */ /* 0x0002620008000100 */
[----:B------:R1:W1:Y:S01]  /*0650*/  SYNCS.EXCH.64 URZ, [UR4+0x18], UR8 ;  /* 0x0000180804ff75b2 */ /* 0x0002620008000100 */
[----:B------:R1:W1:Y:S01]  /*0660*/  SYNCS.EXCH.64 URZ, [UR4+0x40], UR6 ;  /* 0x0000400604ff75b2 */ /* 0x0002620008000100 */
[----:B------:R1:W1:Y:S01]  /*0670*/  SYNCS.EXCH.64 URZ, [UR4+0x20], UR8 ;  /* 0x0000200804ff75b2 */ /* 0x0002620008000100 */
[----:B------:R1:W1:Y:S01]  /*0680*/  SYNCS.EXCH.64 URZ, [UR4+0x48], UR6 ;  /* 0x0000480604ff75b2 */ /* 0x0002620008000100 */
[----:B------:R-:W-:Y:S01]  /*0690*/  NOP ;  /* 0x0000000000007918 */ /* 0x000fe20000000000 */
.L_x_9:
[----:B------:R-:W2:Y:S01]  /*06a0*/  SHFL.IDX PT, R2, R80, RZ, 0x1f ;  /* 0x00001fff50027589 */ /* 0x000ea200000e0000 */
[----:B------:R-:W-:Y:S01]  /*06b0*/  NOP ;  /* 0x0000000000007918 */ /* 0x000fe20000000000 */
[----:B--2---:R-:W-:-:S13]  /*06c0*/  ISETP.NE.AND P0, PT, R2, 0x1, PT ;  /* 0x000000010200780c */ /* 0x004fda0003f05270 */
[----:B------:R-:W-:Y:S05]  /*06d0*/  @P0 BRA `(.L_x_10) ;  /* 0x0000000000400947 */ /* 0x000fea0003800000 */
[----:B-1----:R-:W1:Y:S01]  /*06e0*/  S2UR UR4, SR_CgaCtaId ;  /* 0x00000000000479c3 */ /* 0x002e620000008800 */
        /* <DEDUP_REMOVED lines=12> */
[----:B-1----:R2:W1:Y:S01]  /*07b0*/  SYNCS.EXCH.64 URZ, [UR4+0x50], UR8 ;  /* 0x0000500804ff75b2 */ /* 0x0024620008000100 */
[----:B------:R2:W1:Y:S02]  /*07c0*/  SYNCS.EXCH.64 URZ, [UR4+0x58], UR6 ;  /* 0x0000580604ff75b2 */ /* 0x0004640008000100 */
[----:B--2---:R-:W-:Y:S01]  /*07d0*/  NOP ;  /* 0x0000000000007918 */ /* 0x004fe20000000000 */
.L_x_10:
[----:B------:R-:W2:Y:S01]  /*07e0*/  SHFL.IDX PT, R2, R80, RZ, 0x1f ;  /* 0x00001fff50027589 */ /* 0x000ea200000e0000 */
[----:B------:R-:W-:Y:S01]  /*07f0*/  NOP ;  /* 0x0000000000007918 */ /* 0x000fe20000000000 */
[----:B--2---:R-:W-:-:S13]  /*0800*/  ISETP.NE.AND P0, PT, R2, 0x3, PT ;  /* 0x000000030200780c */ /* 0x004fda0003f05270 */
[----:B------:R-:W-:Y:S05]  /*0810*/  @P0 BRA `(.L_x_11) ;  /* 0x0000000000300947 */ /* 0x000fea0003800000 */
[----:B-1----:R-:W1:Y:S01]  /*0820*/  S2UR UR4, SR_CgaCtaId ;  /* 0x00000000000479c3 */ /* 0x002e620000008800 */
[----:B------:R-:W-:Y:S01]  /*0830*/  UMOV UR6, 0x400 ;  /* 0x0000040000067882 */ /* 0x000fe20000000000 */
[----:B------:R-:W-:Y:S01]  /*0840*/  UMOV UR5, 0x20 ;  /* 0x0000002000057882 */ /* 0x000fe20000000000 */
[----:B------:R-:W-:Y:S01]  /*0850*/  ELECT P0, URZ, PT ;  /* 0x0000000000ff782f */ /* 0x000fe20003800000 */
[----:B-1----:R-:W-:Y:S02]  /*0860*/  ULEA UR6, UR4, UR6, 0x18 ;  /* 0x0000000604067291 */ /* 0x002fe4000f8ec0ff */
[----:B------:R-:W-:-:S04]  /*0870*/  UIADD3 UR4, UPT, UPT, -UR5, 0x100000, URZ ;  /* 0x0010000005047890 */ /* 0x000fc8000fffe1ff */
[----:B------:R-:W-:Y:S02]  /*0880*/  USHF.L.U32 UR5, UR4, 0xb, URZ ;  /* 0x0000000b04057899 */ /* 0x000fe400080006ff */
[----:B------:R-:W-:Y:S01]  /*0890*/  USHF.L.U32 UR4, UR4, 0x1, URZ ;  /* 0x0000000104047899 */ /* 0x000fe200080006ff */
[----:B------:R-:W1:Y:S11]  /*08a0*/  FENCE.VIEW.ASYNC.S ;  /* 0x00000000000073c6 */ /* 0x000e760000000000 */
[----:B-1----:R2:W1:Y:S01]  /*08b0*/  SYNCS.EXCH.64 URZ, [UR6+0x60], UR4 ;  /* 0x0000600406ff75b2 */ /* 0x0024620008000100 */
[----:B------:R2:W1:Y:S02]  /*08c0*/  SYNCS.EXCH.64 URZ, [UR6+0x68], UR4 ;  /* 0x0000680406ff75b2 */ /* 0x0004640008000100 */
[----:B--2---:R-:W-:Y:S01]  /*08d0*/  NOP ;  /* 0x0000000000007918 */ /* 0x004fe20000000000 */
.L_x_11:
[----:B------:R-:W2:Y:S01]  /*08e0*/  SHFL.IDX PT, R2, R80, RZ, 0x1f ;  /* 0x00001fff50027589 */ /* 0x000ea200000e0000 */
[----:B------:R-:W-:Y:S01]  /*08f0*/  NOP ;  /* 0x0000000000007918 */ /* 0x000fe20000000000 */
[----:B--2---:R-:W-:-:S13]  /*0900*/  ISETP.NE.AND P0, PT, R2, 0x4, PT ;  /* 0x000000040200780c */ /* 0x004fda0003f05270 */
[----:B------:R-:W-:Y:S05]  /*0910*/  @P0 BRA `(.L_x_12) ;  /* 0x00000000004c0947 */ /* 0x000fea0003800000 */
[----:B-1----:R-:W1:Y:S01]  /*0920*/  S2UR UR6, SR_CgaCtaId ;  /* 0x00000000000679c3 */ /* 0x002e620000008800 */
[----:B------:R-:W-:Y:S01]  /*0930*/  UMOV UR4, 0x1e0 ;  /* 0x000001e000047882 */ /* 0x000fe20000000000 */
[----:B------:R-:W-:Y:S01]  /*0940*/  UMOV UR5, 0x400 ;  /* 0x0000040000057882 */ /* 0x000fe20000000000 */
[----:B------:R-:W-:Y:S01]  /*0950*/  USEL UR4, UR4, 0x1a0, UP3 ;  /* 0x000001a004047887 */ /* 0x000fe20009800000 */
[----:B------:R-:W-:Y:S01]  /*0960*/  UMOV UR8, 0x1 ;  /* 0x0000000100087882 */ /* 0x000fe20000000000 */
[----:B------:R-:W-:Y:S01]  /*0970*/  ELECT P0, URZ, PT ;  /* 0x0000000000ff782f */ /* 0x000fe20003800000 */
[----:B------:R-:W-:-:S04]  /*0980*/  UIADD3 UR8, UPT, UPT, -UR8, 0x100000, URZ ;  /* 0x0010000008087890 */ /* 0x000fc8000fffe1ff */
[----:B------:R-:W-:Y:S02]  /*0990*/  USHF.L.U32 UR9, UR8, 0xb, URZ ;  /* 0x0000000b08097899 */ /* 0x000fe400080006ff */
[----:B------:R-:W-:Y:S02]  /*09a0*/  USHF.L.U32 UR8, UR8, 0x1, URZ ;  /* 0x0000000108087899 */ /* 0x000fe400080006ff */
[----:B-1----:R-:W-:Y:S02]  /*09b0*/  ULEA UR6, UR6, UR5, 0x18 ;  /* 0x0000000506067291 */ /* 0x002fe4000f8ec0ff */
[----:B------:R-:W-:-:S04]  /*09c0*/  UIADD3 UR4, UPT, UPT, -UR4, 0x100000, URZ ;  /* 0x0010000004047890 */ /* 0x000fc8000fffe1ff */
[----:B------:R-:W-:Y:S02]  /*09d0*/  USHF.L.U32 UR5, UR4, 0xb, URZ ;  /* 0x0000000b04057899 */ /* 0x000fe400080006ff */
[----:B------:R-:W-:Y:S01]  /*09e0*/  USHF.L.U32 UR4, UR4, 0x1, URZ ;  /* 0x0000000104047899 */ /* 0x000fe200080006ff */
[----:B------:R-:W1:Y:S03]  /*09f0*/  FENCE.VIEW.ASYNC.S ;  /* 0x00000000000073c6 */ /* 0x000e660000000000 */
[----:B-1----:R2:W1:Y:S08]  /*0a00*/  SYNCS.EXCH.64 URZ, [UR6+0x70], UR8 ;  /* 0x0000700806ff75b2 */ /* 0x0024700008000100 */
[----:B------:R2:W1:Y:S01]  /*0a10*/  SYNCS.EXCH.64 URZ, [UR6+0x80], UR4 ;  /* 0x0000800406ff75b2 */ /* 0x0004620008000100 */
[----:B------:R2:W1:Y:S01]  /*0a20*/  SYNCS.EXCH.64 URZ, [UR6+0x78], UR8 ;  /* 0x0000780806ff75b2 */ /* 0x0004620008000100 */
[----:B------:R2:W1:Y:S02]  /*0a30*/  SYNCS.EXCH.64 URZ, [UR6+0x88], UR4 ;  /* 0x0000880406ff75b2 */ /* 0x0004640008000100 */
[----:B--2---:R-:W-:Y:S01]  /*0a40*/  NOP ;  /* 0x0000000000007918 */ /* 0x004fe20000000000 */
.L_x_12:
        /* <DEDUP_REMOVED lines=18> */
[----:B------:R2:W1:Y:S01]  /*0b70*/  SYNCS.EXCH.64 URZ, [UR4+0xb0], UR6 ;  /* 0x0000b00604ff75b2 */ /* 0x0004620008000100 */
[----:B------:R2:W1:Y:S01]  /*0b80*/  SYNCS.EXCH.64 URZ, [UR4+0x98], UR8 ;  /* 0x0000980804ff75b2 */ /* 0x0004620008000100 */
[----:B------:R2:W1:Y:S01]  /*0b90*/  SYNCS.EXCH.64 URZ, [UR4+0xb8], UR6 ;  /* 0x0000b80604ff75b2 */ /* 0x0004620008000100 */
[----:B------:R2:W1:Y:S01]  /*0ba0*/  SYNCS.EXCH.64 URZ, [UR4+0xa0], UR8 ;  /* 0x0000a00804ff75b2 */ /* 0x0004620008000100 */
[----:B------:R2:W1:Y:S01]  /*0bb0*/  SYNCS.EXCH.64 URZ, [UR4+0xc0], UR6 ;  /* 0x0000c00604ff75b2 */ /* 0x0004620008000100 */
[----:B------:R2:W1:Y:S01]  /*0bc0*/  SYNCS.EXCH.64 URZ, [UR4+0xa8], UR8 ;  /* 0x0000a80804ff75b2 */ /* 0x0004620008000100 */
[----:B------:R2:W1:Y:S02]  /*0bd0*/  SYNCS.EXCH.64 URZ, [UR4+0xc8], UR6 ;  /* 0x0000c80604ff75b2 */ /* 0x0004640008000100 */
[----:B--2---:R-:W-:Y:S01]  /*0be0*/  NOP ;  /* 0x0000000000007918 */ /* 0x004fe20000000000 */
.L_x_13:
[----:B------:R-:W2:Y:S01]  /*0bf0*/  SHFL.IDX PT, R2, R80, RZ, 0x1f ;  /* 0x00001fff50027589 */ /* 0x000ea200000e0000 */
[----:B------:R-:W1:Y:S01]  /*0c00*/  S2UR UR48, SR_CgaCtaId ;  /* 0x00000000003079c3 */ /* 0x000e620000008800 */
[----:B------:R-:W-:Y:S01]  /*0c10*/  NOP ;  /* 0x0000000000007918 */ /* 0x000fe20000000000 */
[----:B--2---:R-:W-:-:S13]  /*0c20*/  ISETP.NE.AND P0, PT, R2, 0x3, PT ;  /* 0x000000030200780c */ /* 0x004fda0003f05270 */
[----:B-1----:R-:W-:Y:S05]  /*0c30*/  @P0 BRA `(.L_x_14) ;  /* 0x0000000000340947 */ /* 0x002fea0003800000 */
[----:B------:R-:W-:Y:S01]  /*0c40*/  UMOV UR4, 0x400 ;  /* 0x0000040000047882 */ /* 0x000fe20000000000 */
[----:B------:R-:W-:Y:S01]  /*0c50*/  UMOV UR6, 0x20 ;  /* 0x0000002000067882 */ /* 0x000fe20000000000 */
[----:B------:R-:W-:Y:S02]  /*0c60*/  ULEA UR4, UR48, UR4, 0x18 ;  /* 0x0000000430047291 */ /* 0x000fe4000f8ec0ff */
[----:B------:R-:W-:-:S04]  /*0c70*/  UIADD3 UR6, UPT, UPT, -UR6, 0x100000, URZ ;  /* 0x0010000006067890 */ /* 0x000fc8000fffe1ff */
[----:B------:R-:W-:Y:S02]  /*0c80*/  USHF.L.U32 UR7, UR6, 0xb, URZ ;  /* 0x0000000b06077899 */ /* 0x000fe400080006ff */
[----:B------:R-:W-:Y:S01]  /*0c90*/  USHF.L.U32 UR6, UR6, 0x1, URZ ;  /* 0x0000000106067899 */ /* 0x000fe200080006ff */
[----:B------:R-:W-:Y:S01]  /*0ca0*/  ELECT P0, URZ, PT ;  /* 0x0000000000ff782f */ /* 0x000fe20003800000 */
[----:B------:R-:W1:Y:S10]  /*0cb0*/  FENCE.VIEW.ASYNC.S ;  /* 0x00000000000073c6 */ /* 0x000e740000000000 */
[----:B-1----:R1:W2:Y:S01]  /*0cc0*/  SYNCS.EXCH.64 URZ, [UR4+0xd0], UR6 ;  /* 0x0000d00604ff75b2 */ /* 0x0022a20008000100 */
[----:B------:R1:W1:Y:S01]  /*0cd0*/  SYNCS.EXCH.64 URZ, [UR4+0xe0], UR6 ;  /* 0x0000e00604ff75b2 */ /* 0x0002620008000100 */
[----:B------:R1:W1:Y:S01]  /*0ce0*/  SYNCS.EXCH.64 URZ, [UR4+0xd8], UR6 ;  /* 0x0000d80604ff75b2 */ /* 0x0002620008000100 */
[----:B------:R1:W1:Y:S01]  /*0cf0*/  SYNCS.EXCH.64 URZ, [UR4+0xe8], UR6 ;  /* 0x0000e80604ff75b2 */ /* 0x0002620008000100 */
[----:B------:R-:W-:Y:S01]  /*0d00*/  NOP ;  /* 0x0000000000007918 */ /* 0x000fe20000000000 */
.L_x_14:
[----:B-1----:R-:W1:Y:S01]  /*0d10*/  LDCU UR4, c[0x0][0x36c] ;  /* 0x00006d80ff0477ac */ /* 0x002e620008000800 */
[----:B------:R-:W-:Y:S01]  /*0d20*/  ISETP.NE.OR P3, PT, R0, 0x2, !P3 ;  /* 0x000000020000780c */ /* 0x000fe20005f65670 */
[----:B------:R-:W-:Y:S01]  /*0d30*/  NOP ;  /* 0x0000000000007918 */ /* 0x000fe20000000000 */
[----:B------:R-:W-:Y:S01]  /*0d40*/  LOP3.LUT R0, R76, 0x1f, RZ, 0xc0, !PT ;  /* 0x0000001f4c007812 */ /* 0x000fe200078ec0ff */
[----:B------:R-:W-:Y:S02]  /*0d50*/  UISETP.NE.AND UP4, UPT, UR18, URZ, UPT ;  /* 0x000000ff1200728c */ /* 0x000fe4000bf85270 */
[----:B-1----:R-:W-:-:S09]  /*0d60*/  UISETP.EQ.U32.AND UP6, UPT, UR4, 0x1, UPT ;  /* 0x000000010400788c */ /* 0x002fd2000bfc2070 */
[----:B------:R-:W-:Y:S05]  /*0d70*/  BRA.U !UP6, `(.L_x_15) ;  /* 0x000000010e087547 */ /* 0x000fea000b800000 */
[----:B--234-:R-:W-:Y:S01]  /*0d80*/  UCGABAR_ARV ;  /* 0x00000000000079c7 */ /* 0x01cfe20008000000 */
[----:B------:R-:W-:Y:S05]  /*0d90*/  BRA `(.L_x_16) ;  /* 0x0000000000047947 */ /* 0x000fea0003800000 */
.L_x_15:
[----:B--234-:R-:W-:Y:S01]  /*0da0*/  NOP ;  /* 0x0000000000007918 */ /* 0x01cfe20000000000 */
.L_x_16:
[----:B------:R-:W1:Y:S01]  /*0db0*/  S2UR UR46, SR_CTAID.X ;  /* 0x00000000002e79c3 */ /* 0x000e620000002500 */
[----:B------:R-:W-:-:S05]  /*0dc0*/  CS2R.32 R3, SR_CgaSize ;  /* 0x0000000000037805 */ /* 0x000fca0000008a00 */
[----:B------:R-:W-:-:S05]  /*0dd0*/  IMAD R3, R3, -0xa0, RZ ;  /* 0xffffff6003037824 */ /* 0x000fca00078e02ff */
[----:B------:R-:W-:-:S14]  /*0de0*/  R2UR UR5, R3 ;  /* 0x00000000030572ca */ /* 0x000fdc00000e0000 */
[----:B------:R-:W2:Y:S01]  /*0df0*/  LDCU UR5, c[0x0][UR5+0x2b0] ;  /* 0x00005600050577ac */ /* 0x000ea20008000800 */
[----:B------:R-:W-:-:S05]  /*0e00*/  CS2R.32 R3, SR_CgaSize ;  /* 0x0000000000037805 */ /* 0x000fca0000008a00 */
[----:B------:R-:W-:-:S05]  /*0e10*/  IMAD R3, R3, -0xa0, RZ ;  /* 0xffffff6003037824 */ /* 0x000fca00078e02ff */
[----:B------:R-:W-:-:S14]  /*0e20*/  R2UR UR4, R3 ;  /* 0x00000000030472ca */ /* 0x000fdc00000e0000 */
[----:B------:R-:W3:Y:S01]  /*0e30*/  LDCU UR4, c[0x0][UR4+0x2b4] ;  /* 0x00005680040477ac */ /* 0x000ee20008000800 */
[----:B------:R-:W4:Y:S01]  /*0e40*/  S2UR UR45, SR_CTAID.Y ;  /* 0x00000000002d79c3 */ /* 0x000f220000002600 */
[----:B------:R-:W-:-:S05]  /*0e50*/  CS2R.32 R3, SR_CgaSize ;  /* 0x0000000000037805 */ /* 0x000fca0000008a00 */
[----:B------:R-:W-:-:S05]  /*0e60*/  IMAD R3, R3, -0xa0, RZ ;  /* 0xffffff6003037824 */ /* 0x000fca00078e02ff */
[----:B------:R-:W-:-:S14]  /*0e70*/  R2UR UR60, R3 ;  /* 0x00000000033c72ca */ /* 0x000fdc00000e0000 */
[----:B------:R-:W3:Y:S01]  /*0e80*/  LDCU UR60, c[0x0][UR60+0x2a0] ;  /* 0x000054003c3c77ac */ /* 0x000ee20008000800 */
[----:B------:R-:W-:-:S05]  /*0e90*/  CS2R.32 R3, SR_CgaSize ;  /* 0x0000000000037805 */ /* 0x000fca0000008a00 */
[----:B------:R-:W-:-:S05]  /*0ea0*/  IMAD R3, R3, -0xa0, RZ ;  /* 0xffffff6003037824 */ /* 0x000fca00078e02ff */
[----:B------:R-:W-:-:S14]  /*0eb0*/  R2UR UR57, R3 ;  /* 0x00000000033972ca */ /* 0x000fdc00000e0000 */
[----:B------:R-:W3:Y:S01]  /*0ec0*/  LDCU UR57, c[0x0][UR57+0x2a4] ;  /* 0x00005480393977ac */ /* 0x000ee20008000800 */
[----:B------:R-:W-:Y:S01]  /*0ed0*/  USHF.L.U32 UR24, UR48, 0xa, URZ ;  /* 0x0000000a30187899 */ /* 0x000fe200080006ff */
[----:B------:R-:W3:Y:S01]  /*0ee0*/  LDCU UR19, c[0x0][0xb24] ;  /* 0x00016480ff1377ac */ /* 0x000ee20008000800 */
[----:B------:R-:W3:Y:S01]  /*0ef0*/  LDCU UR42, c[0x0][0xb24] ;  /* 0x00016480ff2a77ac */ /* 0x000ee20008000800 */
[----:B-1----:R-:W-:Y:S01]  /*0f00*/  I2FP.F32.U32 R3, UR46 ;  /* 0x0000002e00037c45 */ /* 0x002fe20008201000 */
[----:B------:R-:W1:Y:S04]  /*0f10*/  LDCU UR22, c[0x0][0xb30] ;  /* 0x00016600ff1677ac */ /* 0x000e680008000800 */
[----:B--2---:R-:W-:Y:S01]  /*0f20*/  FMUL R3, R3, UR5 ;  /* 0x0000000503037c20 */ /* 0x004fe20008400000 */
[----:B------:R-:W-:Y:S01]  /*0f30*/  ULOP3.LUT UR24, UR24, 0x400, URZ, 0xc0, !UPT ;  /* 0x0000040018187892 */ /* 0x000fe2000f8ec0ff */
[----:B----4-:R-:W-:-:S04]  /*0f40*/  I2FP.F32.U32 R2, UR45 ;  /* 0x0000002d00027c45 */ /* 0x010fc80008201000 */
[----:B------:R-:W2:Y:S01]  /*0f50*/  F2I.U32.TRUNC.NTZ R3, R3 ;  /* 0x0000000300037305 */ /* 0x000ea2000020f000 */
[----:B---3--:R-:W-:-:S07]  /*0f60*/  FMUL R2, R2, UR4 ;  /* 0x0000000402027c20 */ /* 0x008fce0008400000 */
[----:B------:R-:W3:Y:S01]  /*0f70*/  F2I.U32.TRUNC.NTZ R2, R2 ;  /* 0x0000000200027305 */ /* 0x000ee2000020f000 */
[----:B--2---:R-:W-:Y:S02]  /*0f80*/  R2UR UR5, R3 ;  /* 0x00000000030572ca */ /* 0x004fe400000e0000 */
[----:B---3--:R-:W-:Y:S02]  /*0f90*/  R2UR UR4, R2 ;  /* 0x00000000020472ca */ /* 0x008fe400000e0000 */
[----:B------:R-:W-:-:S09]  /*0fa0*/  PRMT R2, RZ, 0x7610, R2 ;  /* 0x00007610ff027816 */ /* 0x000fd20000000002 */
[----:B------:R-:W-:-:S04]  /*0fb0*/  UIADD3 UR5, UPT, UPT, -UR5, URZ, URZ ;  /* 0x000000ff05057290 */ /* 0x000fc8000fffe1ff */
[----:B------:R-:W-:Y:S02]  /*0fc0*/  UIMAD UR60, UR60, UR5, UR46 ;  /* 0x000000053c3c72a4 */ /* 0x000fe4000f8e022e */
[----:B------:R-:W-:-:S04]  /*0fd0*/  UIADD3 UR4, UPT, UPT, -UR4, URZ, URZ ;  /* 0x000000ff04047290 */ /* 0x000fc8000fffe1ff */
[----:B------:R-:W-:Y:S01]  /*0fe0*/  UIMAD UR57, UR57, UR4, UR45 ;  /* 0x00000004393972a4 */ /* 0x000fe2000f8e022d */
[----:B-1----:R-:W-:Y:S11]  /*0ff0*/  BRA.U UP4, `(.L_x_17) ;  /* 0x0000000104247547 */ /* 0x002ff6000b800000 */
[----:B------:R-:W-:-:S04]  /*1000*/  UISETP.NE.AND UP0, UPT, UR57, URZ, UPT ;  /* 0x000000ff3900728c */ /* 0x000fc8000bf05270 */
[----:B------:R-:W-:-:S04]  /*1010*/  UISETP.EQ.OR UP0, UPT, UR60, URZ, !UP0 ;  /* 0x000000ff3c00728c */ /* 0x000fc8000c702670 */
[----:B------:R-:W-:Y:S02]  /*1020*/  USEL UR5, URZ, 0x1, !UP0 ;  /* 0x00000001ff057887 */ /* 0x000fe4000c000000 */
[----:B------:R-:W-:-:S04]  /*1030*/  UISETP.NE.AND UP0, UPT, UR57, URZ, UPT ;  /* 0x000000ff3900728c */ /* 0x000fc8000bf05270 */
[----:B------:R-:W-:Y:S02]  /*1040*/  USEL UR4, URZ, 0x2, UP0 ;  /* 0x00000002ff047887 */ /* 0x000fe40008000000 */
[----:B------:R-:W-:-:S04]  /*1050*/  UISETP.NE.AND UP0, UPT, UR60, 0x1, UPT ;  /* 0x000000013c00788c */ /* 0x000fc8000bf05270 */
[----:B------:R-:W-:-:S04]  /*1060*/  USEL UR4, UR4, 0x2, UP0 ;  /* 0x0000000204047887 */ /* 0x000fc80008000000 */
[----:B------:R-:W-:-:S06]  /*1070*/  UIADD3 UR4, UPT, UPT, UR5, UR4, URZ ;  /* 0x0000000405047290 */ /* 0x000fcc000fffe0ff */
[----:B------:R-:W-:-:S07]  /*1080*/  MOV R2, UR4 ;  /* 0x0000000400027c02 */ /* 0x000fce0008000f00 */
.L_x_17:
[----:B------:R-:W1:Y:S01]  /*1090*/  S2UR UR36, SR_CTAID.Z ;  /* 0x00000000002479c3 */ /* 0x000e620000002700 */
[----:B------:R-:W-:-:S09]  /*10a0*/  UISETP.GE.AND UP0, UPT, UR19, 0x1, UPT ;  /* 0x000000011300788c */ /* 0x000fd2000bf06270 */
[----:B------:R-:W-:Y:S05]  /*10b0*/  BRA.U !UP0, `(.L_x_18) ;  /* 0x0000000108d07547 */ /* 0x000fea000b800000 */
[----:B------:R-:W2:Y:S01]  /*10c0*/  LDCU UR20, c[0x0][0xb0c] ;  /* 0x00016180ff1477ac */ /* 0x000ea20008000800 */
[----:B------:R-:W3:Y:S01]  /*10d0*/  LDCU.128 UR12, c[0x0][0xb10] ;  /* 0x00016200ff0c77ac */ /* 0x000ee20008000c00 */
[----:B------:R-:W4:Y:S01]  /*10e0*/  LDCU UR6, c[0x0][0x370] ;  /* 0x00006e00ff0677ac */ /* 0x000f220008000800 */
[----:B------:R-:W1:Y:S01]  /*10f0*/  LDCU UR7, c[0x0][0x374] ;  /* 0x00006e80ff0777ac */ /* 0x000e620008000800 */
[----:B------:R-:W1:Y:S01]  /*1100*/  LDCU UR21, c[0x0][0xb20] ;  /* 0x00016400ff1577ac */ /* 0x000e620008000800 */
[----:B--2---:R-:W-:Y:S02]  /*1110*/  UISETP.NE.AND UP0, UPT, UR20, 0x1, UPT ;  /* 0x000000011400788c */ /* 0x004fe4000bf05270 */
[----:B---3--:R-:W-:Y:S01]  /*1120*/  UIMAD.WIDE.U32 UR4, UR46, UR12, URZ ;  /* 0x0000000c2e0472a5 */ /* 0x008fe2000f8e00ff */
[----:B------:R-:W2:Y:S01]  /*1130*/  LDCU.64 UR8, c[0x0][0xb28] ;  /* 0x00016500ff0877ac */ /* 0x000ea20008000a00 */
[----:B----4-:R-:W-:Y:S02]  /*1140*/  UIMAD.WIDE.U32 UR10, UR6, UR12, URZ ;  /* 0x0000000c060a72a5 */ /* 0x010fe4000f8e00ff */
[----:B------:R-:W-:-:S02]  /*1150*/  USHF.R.U32.HI UR5, URZ, UR13, UR5 ;  /* 0x0000000dff057299 */ /* 0x000fc40008011605 */
[----:B------:R-:W-:Y:S02]  /*1160*/  UISETP.NE.AND UP2, UPT, UR19, 0x1, UPT ;  /* 0x000000011300788c */ /* 0x000fe4000bf45270 */
[----:B------:R-:W-:Y:S01]  /*1170*/  USEL UR5, UR46, UR5, !UP0 ;  /* 0x000000052e057287 */ /* 0x000fe2000c000000 */
[----:B------:R-:W-:Y:S01]  /*1180*/  UMOV UR10, UR11 ;  /* 0x0000000b000a7c82 */ /* 0x000fe20008000000 */
[----:B------:R-:W-:Y:S02]  /*1190*/  UIMAD.WIDE.U32 UR16, UR45, UR15, URZ ;  /* 0x0000000f2d1072a5 */ /* 0x000fe4000f8e00ff */
[----:B------:R-:W-:Y:S02]  /*11a0*/  @UP0 USHF.R.U32.HI UR6, URZ, UR13, UR10 ;  /* 0x0000000dff060299 */ /* 0x000fe4000801160a */
[----:B------:R-:W-:Y:S02]  /*11b0*/  UISETP.NE.AND UP0, UPT, UR14, 0x1, UPT ;  /* 0x000000010e00788c */ /* 0x000fe4000bf05270 */
[----:B-1----:R-:W-:-:S02]  /*11c0*/  UIMAD.WIDE.U32 UR10, UR7, UR15, URZ ;  /* 0x0000000f070a72a5 */ /* 0x002fc4000f8e00ff */
[----:B--2---:R-:W-:Y:S01]  /*11d0*/  UIMAD.WIDE.U32 UR12, UR6, UR8, URZ ;  /* 0x00000008060c72a5 */ /* 0x004fe2000f8e00ff */
[----:B------:R-:W-:Y:S02]  /*11e0*/  UMOV UR4, UR17 ;  /* 0x0000001100047c82 */ /* 0x000fe40008000000 */
[----:B------:R-:W-:Y:S02]  /*11f0*/  USHF.R.U32.HI UR4, URZ, UR21, UR4 ;  /* 0x00000015ff047299 */ /* 0x000fe40008011604 */
[----:B------:R-:W-:Y:S02]  /*1200*/  UMOV UR10, UR11 ;  /* 0x0000000b000a7c82 */ /* 0x000fe40008000000 */
[----:B------:R-:W-:Y:S01]  /*1210*/  UMOV UR12, UR13 ;  /* 0x0000000d000c7c82 */ /* 0x000fe20008000000 */
[----:B------:R-:W-:Y:S02]  /*1220*/  @UP0 USHF.R.U32.HI UR7, URZ, UR21, UR10 ;  /* 0x00000015ff070299 */ /* 0x000fe4000801160a */
[----:B------:R-:W-:-:S02]  /*1230*/  USEL UR4, UR45, UR4, !UP0 ;  /* 0x000000042d047287 */ /* 0x000fc4000c000000 */
[----:B------:R-:W-:Y:S02]  /*1240*/  UIMAD.WIDE.U32 UR10, UR7, UR8, URZ ;  /* 0x00000008070a72a5 */ /* 0x000fe4000f8e00ff */
[----:B------:R-:W-:Y:S02]  /*1250*/  @UP2 USHF.R.U32.HI UR6, URZ, UR9, UR12 ;  /* 0x00000009ff062299 */ /* 0x000fe4000801160c */
[----:B------:R-:W-:-:S03]  /*1260*/  UIMAD.WIDE.U32 UR12, UR4, UR8, URZ ;  /* 0x00000008040c72a5 */ /* 0x000fc6000f8e00ff */
[----:B------:R-:W-:Y:S02]  /*1270*/  UMOV UR10, UR11 ;  /* 0x0000000b000a7c82 */ /* 0x000fe40008000000 */
[----:B------:R-:W-:Y:S02]  /*1280*/  @UP2 USHF.R.U32.HI UR7, URZ, UR9, UR10 ;  /* 0x00000009ff072299 */ /* 0x000fe4000801160a */
[----:B------:R-:W-:Y:S02]  /*1290*/  UIMAD UR10, UR6, UR19, URZ ;  /* 0x00000013060a72a4 */ /* 0x000fe4000f8e02ff */
[----:B------:R-:W-:-:S04]  /*12a0*/  UIMAD UR7, UR7, UR19, URZ ;  /* 0x00000013070772a4 */ /* 0x000fc8000f8e02ff */
[----:B------:R-:W-:-:S03]  /*12b0*/  UISETP.GE.AND UP0, UPT, UR4, UR7, UPT ;  /* 0x000000070400728c */ /* 0x000fc6000bf06270 */
[----:B------:R-:W-:Y:S01]  /*12c0*/  UMOV UR7, UR13 ;  /* 0x0000000d00077c82 */ /* 0x000fe20008000000 */
[----:B------:R-:W-:Y:S02]  /*12d0*/  UISETP.GE.OR UP0, UPT, UR5, UR10, UP0 ;  /* 0x0000000a0500728c */ /* 0x000fe40008706670 */
[----:B------:R-:W-:Y:S02]  /*12e0*/  UIMAD.WIDE.U32 UR10, UR5, UR8, URZ ;  /* 0x00000008050a72a5 */ /* 0x000fe4000f8e00ff */
[----:B------:R-:W-:Y:S02]  /*12f0*/  USHF.R.U32.HI UR7, URZ, UR9, UR7 ;  /* 0x00000009ff077299 */ /* 0x000fe40008011607 */
[----:B------:R-:W-:Y:S02]  /*1300*/  UIADD3 UR10, UPT, UPT, -UR4, URZ, URZ ;  /* 0x000000ff040a7290 */ /* 0x000fe4000fffe1ff */
[----:B------:R-:W-:Y:S02]  /*1310*/  USEL UR7, UR4, UR7, !UP2 ;  /* 0x0000000704077287 */ /* 0x000fe4000d000000 */
[----:B------:R-:W-:Y:S01]  /*1320*/  UIMAD UR10, UR14, UR10, UR45 ;  /* 0x0000000a0e0a72a4 */ /* 0x000fe2000f8e022d */
[----:B------:R-:W-:Y:S01]  /*1330*/  @!UP0 UMOV UR8, UR11 ;  /* 0x0000000b00088c82 */ /* 0x000fe20008000000 */
[----:B------:R-:W-:-:S02]  /*1340*/  UIADD3 UR11, UPT, UPT, -UR5, URZ, URZ ;  /* 0x000000ff050b7290 */ /* 0x000fc4000fffe1ff */
[----:B------:R-:W-:Y:S02]  /*1350*/  @!UP0 USHF.R.U32.HI UR8, URZ, UR9, UR8 ;  /* 0x00000009ff088299 */ /* 0x000fe40008011608 */
[----:B------:R-:W-:Y:S02]  /*1360*/  UIADD3 UR9, UPT, UPT, -UR7, URZ, URZ ;  /* 0x000000ff07097290 */ /* 0x000fe4000fffe1ff */
[----:B------:R-:W-:Y:S02]  /*1370*/  @!UP0 USEL UR8, UR5, UR8, !UP2 ;  /* 0x0000000805088287 */ /* 0x000fe4000d000000 */
[----:B------:R-:W-:Y:S02]  /*1380*/  UIMAD UR9, UR19, UR9, UR4 ;  /* 0x00000009130972a4 */ /* 0x000fe4000f8e0204 */
[----:B------:R-:W-:Y:S02]  /*1390*/  @!UP0 UIADD3 UR7, UPT, UPT, UR7, -UR8, URZ ;  /* 0x8000000807078290 */ /* 0x000fe4000fffe0ff */
[----:B------:R-:W-:-:S02]  /*13a0*/  @!UP0 UIMAD UR6, UR9, UR6, UR8 ;  /* 0x00000006090682a4 */ /* 0x000fc4000f8e0208 */
[----:B------:R-:W-:Y:S02]  /*13b0*/  @!UP0 UIMAD UR4, UR7, UR19, UR5 ;  /* 0x00000013070482a4 */ /* 0x000fe4000f8e0205 */
[----:B------:R-:W-:Y:S02]  /*13c0*/  UIMAD UR46, UR20, UR11, UR46 ;  /* 0x0000000b142e72a4 */ /* 0x000fe4000f8e022e */
[----:B------:R-:W-:Y:S01]  /*13d0*/  UIMAD UR45, UR4, UR14, UR10 ;  /* 0x0000000e042d72a4 */ /* 0x000fe2000f8e020a */
[----:B------:R-:W-:Y:S02]  /*13e0*/  @!UP0 UMOV UR5, UR6 ;  /* 0x0000000600058c82 */ /* 0x000fe40008000000 */
[----:B------:R-:W-:-:S12]  /*13f0*/  UIMAD UR46, UR5, UR20, UR46 ;  /* 0x00000014052e72a4 */ /* 0x000fd8000f8e022e */
.L_x_18:
[----:B------:R-:W-:-:S09]  /*1400*/  UISETP.NE.AND UP0, UPT, UR22, 0x1, UPT ;  /* 0x000000011600788c */ /* 0x000fd2000bf05270 */
[----:B------:R-:W-:Y:S05]  /*1410*/  BRA.U UP0, `(.L_x_19) ;  /* 0x0000000100407547 */ /* 0x000fea000b800000 */
[----:B------:R-:W2:Y:S01]  /*1420*/  LDCU.128 UR8, c[0x0][0xb10] ;  /* 0x00016200ff0877ac */ /* 0x000ea20008000c00 */
[----:B------:R-:W3:Y:S01]  /*1430*/  LDCU UR12, c[0x0][0xb0c] ;  /* 0x00016180ff0c77ac */ /* 0x000ee20008000800 */
[----:B------:R-:W4:Y:S01]  /*1440*/  LDCU UR13, c[0x0][0xb20] ;  /* 0x00016400ff0d77ac */ /* 0x000f220008000800 */
[----:B--2---:R-:W-:Y:S02]  /*1450*/  UIMAD.WIDE.U32 UR4, UR46, UR8, URZ ;  /* 0x000000082e0472a5 */ /* 0x004fe4000f8e00ff */
[----:B------:R-:W-:Y:S02]  /*1460*/  UIMAD.WIDE.U32 UR6, UR45, UR11, URZ ;  /* 0x0000000b2d0672a5 */ /* 0x000fe4000f8e00ff */
[----:B---3--:R-:W-:Y:S02]  /*1470*/  UISETP.NE.AND UP0, UPT, UR12, 0x1, UPT ;  /* 0x000000010c00788c */ /* 0x008fe4000bf05270 */
[----:B------:R-:W-:-:S03]  /*1480*/  USHF.R.U32.HI UR5, URZ, UR9, UR5 ;  /* 0x00000009ff057299 */ /* 0x000fc60008011605 */
[----:B------:R-:W-:Y:S01]  /*1490*/  UMOV UR4, UR7 ;  /* 0x0000000700047c82 */ /* 0x000fe20008000000 */
[----:B------:R-:W-:Y:S02]  /*14a0*/  USEL UR5, UR46, UR5, !UP0 ;  /* 0x000000052e057287 */ /* 0x000fe4000c000000 */
[----:B------:R-:W-:Y:S02]  /*14b0*/  UISETP.NE.AND UP0, UPT, UR10, 0x1, UPT ;  /* 0x000000010a00788c */ /* 0x000fe4000bf05270 */
[----:B----4-:R-:W-:-:S04]  /*14c0*/  USHF.R.U32.HI UR4, URZ, UR13, UR4 ;  /* 0x0000000dff047299 */ /* 0x010fc80008011604 */
[----:B------:R-:W-:-:S04]  /*14d0*/  USEL UR4, UR45, UR4, !UP0 ;  /* 0x000000042d047287 */ /* 0x000fc8000c000000 */
[----:B------:R-:W-:Y:S02]  /*14e0*/  UIADD3 UR6, UPT, UPT, UR5, -UR4, URZ ;  /* 0x8000000405067290 */ /* 0x000fe4000fffe0ff */
[----:B------:R-:W-:Y:S02]  /*14f0*/  UIADD3 UR4, UPT, UPT, -UR5, UR4, URZ ;  /* 0x0000000405047290 */ /* 0x000fe4000fffe1ff */
[----:B------:R-:W-:Y:S02]  /*1500*/  UIMAD UR45, UR6, UR10, UR45 ;  /* 0x0000000a062d72a4 */ /* 0x000fe4000f8e022d */
[----:B------:R-:W-:-:S12]  /*1510*/  UIMAD UR46, UR4, UR12, UR46 ;  /* 0x0000000c042e72a4 */ /* 0x000fd8000f8e022e */
.L_x_19:
[----:B------:R-:W-:Y:S01]  /*1520*/  UISETP.NE.AND UP0, UPT, UR18, 0x2, UPT ;  /* 0x000000021200788c */ /* 0x000fe2000bf05270 */
[----:B------:R-:W-:Y:S09]  /*1530*/  BRA.U !UP6, `(.L_x_20) ;  /* 0x000000010e0c7547 */ /* 0x000ff2000b800000 */
[----:B------:R-:W-:Y:S01]  /*1540*/  UCGABAR_WAIT ;  /* 0x0000000000007dc7 */ /* 0x000fe20008000000 */
[----:B------:R-:W-:Y:S01]  /*1550*/  CCTL.IVALL ;  /* 0x00000000ff00798f */ /* 0x000fe20002000000 */
[----:B------:R-:W-:Y:S05]  /*1560*/  BRA `(.L_x_21) ;  /* 0x0000000000047947 */ /* 0x000fea0003800000 */
.L_x_20:
[----:B------:R-:W-:Y:S06]  /*1570*/  BAR.SYNC.DEFER_BLOCKING 0x0 ;  /* 0x0000000000007b1d */ /* 0x000fec0000010000 */
.L_x_21:
[----:B------:R-:W-:Y:S05]  /*1580*/  BRA.U UP0, `(.L_x_22) ;  /* 0x0000001100e47547 */ /* 0x000fea000b800000 */
[----:B------:R-:W2:Y:S01]  /*1590*/  LDCU UR6, c[0x0][0x38c] ;  /* 0x00007180ff0677ac */ /* 0x000ea20008000800 */
[----:B------:R-:W-:Y:S01]  /*15a0*/  PLOP3.LUT P1, PT, PT, PT, UP3, 0x80, 0x8 ;  /* 0x000000000008781c */ /* 0x000fe20003f2f038 */
[----:B------:R-:W-:Y:S01]  /*15b0*/  IMAD.MOV.U32 R12, RZ, RZ, 0x1 ;  /* 0x00000001ff0c7424 */ /* 0x000fe200078e00ff */
[----:B------:R-:W-:Y:S01]  /*15c0*/  ISETP.EQ.OR P2, PT, R0, RZ, P3 ;  /* 0x000000ff0000720c */ /* 0x000fe20001f42670 */
[----:B------:R-:W-:Y:S01]  /*15d0*/  UISETP.NE.AND UP1, UPT, UR18, URZ, UPT ;  /* 0x000000ff1200728c */ /* 0x000fe2000bf25270 */
[----:B------:R-:W-:Y:S01]  /*15e0*/  PLOP3.LUT P1, PT, P1, PT, PT, 0x8, 0x80 ;  /* 0x000000000080781c */ /* 0x000fe20000f2e170 */
[----:B------:R-:W-:Y:S01]  /*15f0*/  USEL UR25, URZ, 0x1, UP5 ;  /* 0x00000001ff197887 */ /* 0x000fe2000a800000 */
[----:B------:R-:W-:Y:S01]  /*1600*/  CS2R R10, SRZ ;  /* 0x00000000000a7805 */ /* 0x000fe2000001ff00 */
[----:B------:R-:W-:Y:S01]  /*1610*/  IMAD.MOV.U32 R9, RZ, RZ, RZ ;  /* 0x000000ffff097224 */ /* 0x000fe200078e00ff */
[----:B------:R-:W3:Y:S01]  /*1620*/  LDCU UR39, c[0x0][0x370] ;  /* 0x00006e00ff2777ac */ /* 0x000ee20008000800 */
[----:B------:R-:W-:Y:S01]  /*1630*/  IMAD.MOV.U32 R8, RZ, RZ, 0x1 ;  /* 0x00000001ff087424 */ /* 0x000fe200078e00ff */
[----:B------:R-:W4:Y:S01]  /*1640*/  LDCU.64 UR28, c[0x0][0x348] ;  /* 0x00006900ff1c77ac */ /* 0x000f220008000a00 */
[----:B------:R-:W-:-:S02]  /*1650*/  USHF.R.U32.HI UR44, URZ, 0x5, UR24 ;  /* 0x00000005ff2c7899 */ /* 0x000fc40008011618 */
[----:B--2---:R-:W-:Y:S02]  /*1660*/  UIADD3 UR5, UPT, UPT, UR6, 0x1f, URZ ;  /* 0x0000001f06057890 */ /* 0x004fe4000fffe0ff */
[----:B------:R-:W-:Y:S02]  /*1670*/  UIADD3 UR47, UPT, UPT, UR6, 0x3e, URZ ;  /* 0x0000003e062f7890 */ /* 0x000fe4000fffe0ff */
[----:B------:R-:W-:Y:S01]  /*1680*/  USHF.R.S32.HI UR4, URZ, 0x1f, UR5 ;  /* 0x0000001fff047899 */ /* 0x000fe20008011405 */
[----:B------:R-:W2:Y:S03]  /*1690*/  LDCU UR38, c[0x0][0x374] ;  /* 0x00006e80ff2677ac */ /* 0x000ea60008000800 */
[----:B------:R-:W-:Y:S02]  /*16a0*/  ULEA.HI UR4, UR4, UR5, URZ, 0x5 ;  /* 0x0000000504047291 */ /* 0x000fe4000f8f28ff */
[----:B------:R-:W-:-:S02]  /*16b0*/  USEL UR25, UR25, 0x2, UP1 ;  /* 0x0000000219197887 */ /* 0x000fc40008800000 */
[----:B------:R-:W-:Y:S02]  /*16c0*/  USHF.R.S32.HI UR41, URZ, 0x5, UR4 ;  /* 0x00000005ff297899 */ /* 0x000fe40008011404 */
[----:B------:R-:W-:Y:S02]  /*16d0*/  UIADD3 UR4, UPT, UPT, UR6, -0x1, URZ ;  /* 0xffffffff06047890 */ /* 0x000fe4000fffe0ff */
[----:B------:R-:W-:Y:S02]  /*16e0*/  UISETP.LT.U32.AND UP0, UPT, UR41, 0x5, UPT ;  /* 0x000000052900788c */ /* 0x000fe4000bf01070 */
[----:B------:R-:W-:Y:S02]  /*16f0*/  UISETP.GE.U32.AND UP2, UPT, UR4, -0x3f, UPT ;  /* 0xffffffc10400788c */ /* 0x000fe4000bf46070 */
[----:B------:R-:W-:Y:S01]  /*1700*/  USEL UR40, UR41, 0x5, UP0 ;  /* 0x0000000529287887 */ /* 0x000fe20008000000 */
[----:B------:R-:W-:-:S03]  /*1710*/  UMOV UR5, URZ ;  /* 0x000000ff00057c82 */ /* 0x000fc60008000000 */
[----:B------:R-:W-:Y:S02]  /*1720*/  UIADD3 UR21, UPT, UPT, UR40, -0x1, URZ ;  /* 0xffffffff28157890 */ /* 0x000fe4000fffe0ff */
[----:B------:R-:W-:-:S03]  /*1730*/  UIADD3 UR43, UPT, UPT, UR41, -UR40, URZ ;  /* 0x80000028292b7290 */ /* 0x000fc6000fffe0ff */
[----:B------:R-:W-:-:S04]  /*1740*/  @UP2 UIADD3 UR21, UPT, UPT, UR40, URZ, URZ ;  /* 0x000000ff28152290 */ /* 0x000fc8000fffe0ff */
[----:B--234-:R-:W-:-:S12]  /*1750*/  UIADD3 UR21, UPT, UPT, UR21, 0x1, URZ ;  /* 0x0000000115157890 */ /* 0x01cfd8000fffe0ff */
.L_x_42:
[----:B------:R-:W-:Y:S01]  /*1760*/  UISETP.NE.AND UP0, UPT, UR48, URZ, UPT ;  /* 0x000000ff3000728c */ /* 0x000fe2000bf05270 */
[----:B------:R-:W2:Y:S08]  /*1770*/  S2UR UR48, SR_CgaCtaId ;  /* 0x00000000003079c3 */ /* 0x000eb00000008800 */
[----:B------:R-:W-:Y:S05]  /*1780*/  BRA.U UP0, `(.L_x_23) ;  /* 0x0000000100347547 */ /* 0x000fea000b800000 */
[----:B------:R-:W3:Y:S01]  /*1790*/  S2R R0, SR_CgaCtaId ;  /* 0x0000000000007919 */ /* 0x000ee20000008800 */
[----:B------:R-:W-:-:S04]  /*17a0*/  MOV R2, 0x400 ;  /* 0x0000040000027802 */ /* 0x000fc80000000f00 */
[----:B---3--:R-:W-:Y:S02]  /*17b0*/  LEA R0, R0, R2, 0x18 ;  /* 0x0000000200007211 */ /* 0x008fe400078ec0ff */
[----:B------:R-:W-:-:S03]  /*17c0*/  SHF.L.U32 R2, R8, 0x1f, RZ ;  /* 0x0000001f08027819 */ /* 0x000fc600000006ff */
[----:B------:R-:W-:-:S04]  /*17d0*/  IMAD R0, R9, 0x8, R0 ;  /* 0x0000000809007824 */ /* 0x000fc800078e0200 */
[----:B------:R-:W3:Y:S02]  /*17e0*/  SYNCS.PHASECHK.TRANS64.TRYWAIT P0, [R0+URZ+0xe0], R2 ;  /* 0x0000e002000075a7 */ /* 0x000ee400080011ff */
[----:B---3--:R-:W-:Y:S05]  /*17f0*/  @!P0 BRA `(.L_x_24) ;  /* 0x0000004c00e48947 */ /* 0x008fea0003800000 */
.L_x_103:
[----:B------:R-:W-:Y:S01]  /*1800*/  VIADD R9, R9, 0x1 ;  /* 0x0000000109097836 */ /* 0x000fe20000000000 */
[----:B------:R3:W-:Y:S04]  /*1810*/  SYNCS.ARRIVE.TRANS64.A1T0 RZ, [R0+URZ+0xd0], RZ ;  /* 0x0000d0ff00ff79a7 */ /* 0x0007e800081000ff */
[----:B------:R-:W-:-:S04]  /*1820*/  ISETP.NE.AND P0, PT, R9, 0x2, PT ;  /* 0x000000020900780c */ /* 0x000fc80003f05270 */
[----:B------:R-:W-:Y:S02]  /*1830*/  SEL R9, R9, RZ, P0 ;  /* 0x000000ff09097207 */ /* 0x000fe40000000000 */
[----:B---3--:R-:W-:-:S04]  /*1840*/  SEL R0, RZ, 0x1, P0 ;  /* 0x00000001ff007807 */ /* 0x008fc80000000000 */
[----:B------:R-:W-:-:S07]  /*1850*/  LOP3.LUT R8, R8, R0, RZ, 0x3c, !PT ;  /* 0x0000000008087212 */ /* 0x000fce00078e3cff */
.L_x_23:
[----:B------:R-:W-:Y:S01]  /*1860*/  UMOV UR6, 0x400 ;  /* 0x0000040000067882 */ /* 0x000fe20000000000 */
[----:B------:R-:W-:Y:S01]  /*1870*/  SHF.L.U32 R0, R12, 0x1f, RZ ;  /* 0x0000001f0c007819 */ /* 0x000fe200000006ff */
[----:B--2---:R-:W-:Y:S02]  /*1880*/  ULEA UR6, UR48, UR6, 0x18 ;  /* 0x0000000630067291 */ /* 0x004fe4000f8ec0ff */
[----:B------:R-:W-:Y:S02]  /*1890*/  UISETP.GE.U32.AND UP0, UPT, UR47, 0x3f, UPT ;  /* 0x0000003f2f00788c */ /* 0x000fe4000bf06070 */
[----:B------:R-:W-:Y:S02]  /*18a0*/  ULEA UR4, UR5, UR6, 0x3 ;  /* 0x0000000605047291 */ /* 0x000fe4000f8e18ff */
[----:B------:R-:W-:Y:S02]  /*18b0*/  USHF.L.U32 UR35, UR46, 0x6, URZ ;  /* 0x000000062e237899 */ /* 0x000fe400080006ff */
[----:B------:R-:W-:Y:S01]  /*18c0*/  ULEA UR11, UR45, UR44, 0x6 ;  /* 0x0000002c2d0b7291 */ /* 0x000fe2000f8e30ff */
[----:B------:R-:W-:-:S04]  /*18d0*/  UMOV UR13, URZ ;  /* 0x000000ff000d7c82 */ /* 0x000fc80008000000 */
[----:B------:R2:W3:Y:S01]  /*18e0*/  SYNCS.PHASECHK.TRANS64.TRYWAIT P0, [UR4+0x28], R0 ;  /* 0x00002800ff0075a7 */ /* 0x0004e20008001104 */
[----:B------:R-:W-:Y:S06]  /*18f0*/  BRA.U !UP0, `(.L_x_25) ;  /* 0x0000000108bc7547 */ /* 0x000fec000b800000 */
[----:B------:R-:W-:Y:S01]  /*1900*/  UMOV UR7, URZ ;  /* 0x000000ff00077c82 */ /* 0x000fe20008000000 */
[----:B------:R-:W-:-:S05]  /*1910*/  UMOV UR4, UR5 ;  /* 0x0000000500047c82 */ /* 0x000fca0008000000 */
.L_x_31:
[----:B------:R-:W-:Y:S01]  /*1920*/  ULEA UR33, UR4, UR6, 0x3 ;  /* 0x0000000604217291 */ /* 0x000fe2000f8e18ff */
[----:B---3--:R-:W-:Y:S01]  /*1930*/  @!P3 MOV R2, 0x1000 ;  /* 0x000010000002b802 */ /* 0x008fe20000000f00 */
[----:B-1-34-:R-:W-:Y:S10]  /*1940*/  @P0 BRA `(.L_x_26) ;  /* 0x00000000000c0947 */ /* 0x01aff40003800000 */
[----:B------:R-:W-:-:S04]  /*1950*/  SHF.L.U32 R3, R12, 0x1f, RZ ;  /* 0x0000001f0c037819 */ /* 0x000fc800000006ff */
[----:B------:R-:W3:Y:S02]  /*1960*/  SYNCS.PHASECHK.TRANS64.TRYWAIT P0, [UR33+0x28], R3 ;  /* 0x00002803ff0075a7 */ /* 0x000ee40008001121 */
[----:B---3--:R-:W-:Y:S05]  /*1970*/  @!P0 BRA `(.L_x_27) ;  /* 0x0000004c00988947 */ /* 0x008fea0003800000 */
.L_x_26:
[----:B------:R3:W-:Y:S01]  /*1980*/  @!P3 SYNCS.ARRIVE.TRANS64 RZ, [UR33], R2 ;  /* 0x00000002ffffb9a7 */ /* 0x0007e20008000021 */
[----:B------:R-:W-:-:S04]  /*1990*/  ULOP3.LUT UR5, UR25, 0x2, URZ, 0xfc, !UPT ;  /* 0x0000000219057892 */ /* 0x000fc8000f8efcff */
[----:B------:R-:W-:-:S09]  /*19a0*/  UISETP.NE.AND UP0, UPT, UR5, 0x2, UPT ;  /* 0x000000020500788c */ /* 0x000fd2000bf05270 */
[----:B------:R-:W-:Y:S05]  /*19b0*/  BRA.U UP0, `(.L_x_28) ;  /* 0x0000000100047547 */ /* 0x000fea000b800000 */
[----:B-1----:R-:W-:Y:S05]  /*19c0*/  BPT.TRAP 0x1 ;  /* 0x000000040000795c */ /* 0x002fea0000300000 */
.L_x_28:
[----:B------:R-:W-:Y:S04]  /*19d0*/  BSSY.RECONVERGENT B0, `(.L_x_29) ;  /* 0x0000003000007945 */ /* 0x000fe80003800200 */
[----:B------:R-:W-:Y:S05]  /*19e0*/  @P2 BRA `(.L_x_30) ;  /* 0x0000000000042947 */ /* 0x000fea0003800000 */
[----:B-1----:R-:W-:Y:S05]  /*19f0*/  BPT.TRAP 0x1 ;  /* 0x000000040000795c */ /* 0x002fea0000300000 */
.L_x_30:
[----:B-1----:R-:W-:Y:S05]  /*1a00*/  BSYNC.RECONVERGENT B0 ;  /* 0x0000000000007941 */ /* 0x002fea0003800200 */
.L_x_29:
[----:B------:R-:W-:Y:S02]  /*1a10*/  UIADD3 UR5, UPT, UPT, UR4, 0x1, URZ ;  /* 0x0000000104057890 */ /* 0x000fe4000fffe0ff */
[----:B------:R-:W-:Y:S02]  /*1a20*/  USHF.L.U32 UR34, UR7, 0x5, URZ ;  /* 0x0000000507227899 */ /* 0x000fe400080006ff */
[----:B------:R-:W-:Y:S02]  /*1a30*/  UISETP.NE.AND UP0, UPT, UR5, 0x5, UPT ;  /* 0x000000050500788c */ /* 0x000fe4000bf05270 */
[----:B------:R-:W-:Y:S02]  /*1a40*/  USHF.L.U32 UR32, UR4, 0xb, URZ ;  /* 0x0000000b04207899 */ /* 0x000fe400080006ff */
[----:B------:R-:W-:Y:S02]  /*1a50*/  USEL UR9, URZ, 0x1, UP0 ;  /* 0x00000001ff097887 */ /* 0x000fe40008000000 */
[----:B------:R-:W-:-:S02]  /*1a60*/  USEL UR5, UR5, URZ, UP0 ;  /* 0x000000ff05057287 */ /* 0x000fc40008000000 */
[----:B------:R-:W-:Y:S02]  /*1a70*/  UIADD3 UR14, UP0, UPT, UR28, 0x180, URZ ;  /* 0x000001801c0e7890 */ /* 0x000fe4000ff1e0ff */
[----:B------:R-:W-:Y:S01]  /*1a80*/  ULEA UR8, UR5, UR6, 0x3 ;  /* 0x0000000605087291 */ /* 0x000fe2000f8e18ff */
[----:B------:R-:W-:Y:S01]  /*1a90*/  LOP3.LUT R12, R12, UR9, RZ, 0x3c, !PT ;  /* 0x000000090c0c7c12 */ /* 0x000fe2000f8e3cff */
[----:B------:R-:W-:Y:S02]  /*1aa0*/  UIADD3 UR7, UPT, UPT, UR7, 0x1, URZ ;  /* 0x0000000107077890 */ /* 0x000fe4000fffe0ff */
[----:B------:R-:W-:Y:S01]  /*1ab0*/  UIADD3 UR16, UP1, UPT, UR28, 0x80, URZ ;  /* 0x000000801c107890 */ /* 0x000fe2000ff3e0ff */
[----:B--2---:R-:W-:Y:S01]  /*1ac0*/  SHF.L.U32 R0, R12, 0x1f, RZ ;  /* 0x0000001f0c007819 */ /* 0x004fe200000006ff */
[----:B------:R-:W-:Y:S02]  /*1ad0*/  UIADD3.X UR15, UPT, UPT, URZ, UR29, URZ, UP0, !UPT ;  /* 0x0000001dff0f7290 */ /* 0x000fe400087fe4ff */
[----:B------:R-:W-:Y:S01]  /*1ae0*/  UISETP.NE.AND UP0, UPT, UR7, UR21, UPT ;  /* 0x000000150700728c */ /* 0x000fe2000bf05270 */
[----:B------:R4:W1:Y:S01]  /*1af0*/  SYNCS.PHASECHK.TRANS64.TRYWAIT P0, [UR8+0x28], R0 ;  /* 0x00002800ff0075a7 */ /* 0x0008620008001108 */
[----:B------:R-:W-:-:S02]  /*1b00*/  ULOP3.LUT UR8, UR32, UR24, URZ, 0xfc, !UPT ;  /* 0x0000001820087292 */ /* 0x000fc4000f8efcff */
[----:B------:R-:W-:Y:S02]  /*1b10*/  UIADD3.X UR17, UPT, UPT, URZ, UR29, URZ, UP1, !UPT ;  /* 0x0000001dff117290 */ /* 0x000fe40008ffe4ff */
[----:B------:R-:W-:Y:S02]  /*1b20*/  UIADD3 UR32, UPT, UPT, UR6, 0x2400, UR32 ;  /* 0x0000240006207890 */ /* 0x000fe4000fffe020 */
[----:B------:R-:W-:Y:S01]  /*1b30*/  UIADD3 UR8, UPT, UPT, UR6, 0x4c00, UR8 ;  /* 0x00004c0006087890 */ /* 0x000fe2000fffe008 */
[----:B------:R-:W-:Y:S01]  /*1b40*/  UMOV UR18, 0x0 ;  /* 0x0000000000127882 */ /* 0x000fe20000000000 */
[----:B------:R-:W-:Y:S01]  /*1b50*/  UMOV UR19, 0x10000000 ;  /* 0x1000000000137882 */ /* 0x000fe20000000000 */
[----:B------:R-:W-:Y:S01]  /*1b60*/  UMOV UR4, 0x30000 ;  /* 0x0003000000047882 */ /* 0x000fe20000000000 */
[----:B------:R-:W-:Y:S01]  /*1b70*/  UMOV UR12, UR36 ;  /* 0x00000024000c7c82 */ /* 0x000fe20008000000 */
[----:B------:R-:W-:Y:S01]  /*1b80*/  UMOV UR9, UR33 ;  /* 0x0000002100097c82 */ /* 0x000fe20008000000 */
[----:B------:R-:W-:Y:S01]  /*1b90*/  UMOV UR10, UR34 ;  /* 0x00000022000a7c82 */ /* 0x000fe20008000000 */
[----:B------:R-:W-:Y:S01]  /*1ba0*/  UTMALDG.3D [UR32], [UR16], desc[UR18] ;  /* 0x00001220100075b4 */ /* 0x000fe20008011000 */
[----:B------:R-:W-:Y:S01]  /*1bb0*/  UMOV UR13, UR21 ;  /* 0x00000015000d7c82 */ /* 0x000fe20008000000 */
[----:B------:R2:W-:Y:S02]  /*1bc0*/  UTMALDG.3D.MULTICAST [UR8], [UR14], UR4, desc[UR18] ;  /* 0x000012080e0073b4 */ /* 0x0005e40008011804 */
[----:B--2---:R-:W-:Y:S01]  /*1bd0*/  UMOV UR4, UR5 ;  /* 0x0000000500047c82 */ /* 0x004fe20008000000 */
[----:B------:R-:W-:Y:S05]  /*1be0*/  BRA.U UP0, `(.L_x_31) ;  /* 0xfffffffd004c7547 */ /* 0x000fea000b83ffff */
.L_x_25:
[----:B------:R-:W-:Y:S01]  /*1bf0*/  ULEA UR4, UR5, UR6, 0x3 ;  /* 0x0000000605047291 */ /* 0x000fe2000f8e18ff */
[----:B--2-4-:R-:W-:Y:S01]  /*1c00*/  SHF.L.U32 R0, R12, 0x1f, RZ ;  /* 0x0000001f0c007819 */ /* 0x014fe200000006ff */
[----:B------:R-:W-:Y:S01]  /*1c10*/  @!P1 SYNCS.ARRIVE.TRANS64.A1T0 RZ, [UR6+0x68], RZ ;  /* 0x000068ffffff99a7 */ /* 0x000fe20008100006 */
[----:B------:R-:W-:-:S06]  /*1c20*/  UISETP.GT.AND UP0, UPT, UR41, UR40, UPT ;  /* 0x000000282900728c */ /* 0x000fcc000bf04270 */
[----:B-1-3--:R1:W2:Y:S03]  /*1c30*/  SYNCS.PHASECHK.TRANS64.TRYWAIT P0, [UR4+0x28], R0 ;  /* 0x00002800ff0075a7 */ /* 0x00a2a60008001104 */
[----:B------:R-:W-:Y:S05]  /*1c40*/  BRA.U !UP0, `(.L_x_32) ;  /* 0x0000000108c07547 */ /* 0x000fea000b800000 */
[----:B------:R-:W-:Y:S01]  /*1c50*/  UIADD3 UR26, UPT, UPT, UR43, UR13, URZ ;  /* 0x0000000d2b1a7290 */ /* 0x000fe2000fffe0ff */
[----:B------:R-:W-:-:S11]  /*1c60*/  UMOV UR4, UR5 ;  /* 0x0000000500047c82 */ /* 0x000fd60008000000 */
.L_x_38:
[----:B------:R-:W-:Y:S01]  /*1c70*/  ULEA UR17, UR4, UR6, 0x3 ;  /* 0x0000000604117291 */ /* 0x000fe2000f8e18ff */
[----:B--2---:R-:W-:Y:S01]  /*1c80*/  @!P3 MOV R2, 0x1000 ;  /* 0x000010000002b802 */ /* 0x004fe20000000f00 */
[----:B--234-:R-:W-:Y:S10]  /*1c90*/  @P0 BRA `(.L_x_33) ;  /* 0x00000000000c0947 */ /* 0x01cff40003800000 */
[----:B------:R-:W-:-:S04]  /*1ca0*/  SHF.L.U32 R3, R12, 0x1f, RZ ;  /* 0x0000001f0c037819 */ /* 0x000fc800000006ff */
[----:B------:R-:W2:Y:S02]  /*1cb0*/  SYNCS.PHASECHK.TRANS64.TRYWAIT P0, [UR17+0x28], R3 ;  /* 0x00002803ff0075a7 */ /* 0x000ea40008001111 */
[----:B--2---:R-:W-:Y:S05]  /*1cc0*/  @!P0 BRA `(.L_x_34) ;  /* 0x0000004800dc8947 */ /* 0x004fea0003800000 */
.L_x_33:
[----:B------:R2:W-:Y:S01]  /*1cd0*/  @!P3 SYNCS.ARRIVE.TRANS64 RZ, [UR17], R2 ;  /* 0x00000002ffffb9a7 */ /* 0x0005e20008000011 */
[----:B------:R-:W-:-:S04]  /*1ce0*/  ULOP3.LUT UR5, UR25, 0x2, URZ, 0xfc, !UPT ;  /* 0x0000000219057892 */ /* 0x000fc8000f8efcff */
[----:B------:R-:W-:-:S09]  /*1cf0*/  UISETP.NE.AND UP0, UPT, UR5, 0x2, UPT ;  /* 0x000000020500788c */ /* 0x000fd2000bf05270 */
[----:B------:R-:W-:Y:S05]  /*1d00*/  BRA.U UP0, `(.L_x_35) ;  /* 0x0000000100047547 */ /* 0x000fea000b800000 */
[----:B------:R-:W-:Y:S05]  /*1d10*/  BPT.TRAP 0x1 ;  /* 0x000000040000795c */ /* 0x000fea0000300000 */
.L_x_35:
[----:B------:R-:W-:Y:S04]  /*1d20*/  BSSY.RECONVERGENT B0, `(.L_x_36) ;  /* 0x0000003000007945 */ /* 0x000fe80003800200 */
[----:B------:R-:W-:Y:S05]  /*1d30*/  @P2 BRA `(.L_x_37) ;  /* 0x0000000000042947 */ /* 0x000fea0003800000 */
[----:B------:R-:W-:Y:S05]  /*1d40*/  BPT.TRAP 0x1 ;  /* 0x000000040000795c */ /* 0x000fea0000300000 */
.L_x_37:
[----:B------:R-:W-:Y:S05]  /*1d50*/  BSYNC.RECONVERGENT B0 ;  /* 0x0000000000007941 */ /* 0x000fea0003800200 */
.L_x_36:
[----:B------:R-:W-:Y:S02]  /*1d60*/  UIADD3 UR5, UPT, UPT, UR4, 0x1, URZ ;  /* 0x0000000104057890 */ /* 0x000fe4000fffe0ff */
[----:B------:R-:W-:Y:S02]  /*1d70*/  USHF.L.U32 UR18, UR13, 0x5, URZ ;  /* 0x000000050d127899 */ /* 0x000fe400080006ff */
[----:B------:R-:W-:Y:S02]  /*1d80*/  UISETP.NE.AND UP0, UPT, UR5, 0x5, UPT ;  /* 0x000000050500788c */ /* 0x000fe4000bf05270 */
[----:B------:R-:W-:Y:S02]  /*1d90*/  USHF.L.U32 UR16, UR4, 0xb, URZ ;  /* 0x0000000b04107899 */ /* 0x000fe400080006ff */
[----:B------:R-:W-:Y:S02]  /*1da0*/  USEL UR8, URZ, 0x1, UP0 ;  /* 0x00000001ff087887 */ /* 0x000fe40008000000 */
[----:B------:R-:W-:-:S02]  /*1db0*/  USEL UR5, UR5, URZ, UP0 ;  /* 0x000000ff05057287 */ /* 0x000fc40008000000 */
[----:B------:R-:W-:Y:S02]  /*1dc0*/  UIADD3 UR22, UP0, UPT, UR28, 0x180, URZ ;  /* 0x000001801c167890 */ /* 0x000fe4000ff1e0ff */
[----:B------:R-:W-:Y:S01]  /*1dd0*/  UIADD3 UR13, UPT, UPT, UR13, 0x1, URZ ;  /* 0x000000010d0d7890 */ /* 0x000fe2000fffe0ff */
[----:B------:R-:W-:Y:S01]  /*1de0*/  LOP3.LUT R12, R12, UR8, RZ, 0x3c, !PT ;  /* 0x000000080c0c7c12 */ /* 0x000fe2000f8e3cff */
[----:B------:R-:W-:Y:S02]  /*1df0*/  UIADD3 UR14, UP1, UPT, UR28, 0x80, URZ ;  /* 0x000000801c0e7890 */ /* 0x000fe4000ff3e0ff */
[----:B------:R-:W-:Y:S01]  /*1e00*/  UIADD3.X UR23, UPT, UPT, URZ, UR29, URZ, UP0, !UPT ;  /* 0x0000001dff177290 */ /* 0x000fe200087fe4ff */
[----:B-1----:R-:W-:Y:S01]  /*1e10*/  SHF.L.U32 R0, R12, 0x1f, RZ ;  /* 0x0000001f0c007819 */ /* 0x002fe200000006ff */
[----:B------:R-:W-:Y:S02]  /*1e20*/  ULOP3.LUT UR8, UR16, UR24, URZ, 0xfc, !UPT ;  /* 0x0000001810087292 */ /* 0x000fe4000f8efcff */
[----:B------:R-:W-:-:S02]  /*1e30*/  UISETP.NE.AND UP0, UPT, UR13, UR26, UPT ;  /* 0x0000001a0d00728c */ /* 0x000fc4000bf05270 */
[----:B------:R-:W-:Y:S02]  /*1e40*/  ULEA UR7, UR5, UR6, 0x3 ;  /* 0x0000000605077291 */ /* 0x000fe4000f8e18ff */
[----:B------:R-:W-:Y:S02]  /*1e50*/  UIADD3 UR16, UPT, UPT, UR6, 0x2400, UR16 ;  /* 0x0000240006107890 */ /* 0x000fe4000fffe010 */
[----:B------:R-:W-:Y:S02]  /*1e60*/  UIADD3.X UR15, UPT, UPT, URZ, UR29, URZ, UP1, !UPT ;  /* 0x0000001dff0f7290 */ /* 0x000fe40008ffe4ff */
[----:B------:R-:W-:Y:S01]  /*1e70*/  UIADD3 UR8, UPT, UPT, UR6, 0x4c00, UR8 ;  /* 0x00004c0006087890 */ /* 0x000fe2000fffe008 */
[----:B------:R-:W-:Y:S01]  /*1e80*/  UMOV UR30, 0x0 ;  /* 0x00000000001e7882 */ /* 0x000fe20000000000 */
[----:B------:R-:W-:Y:S01]  /*1e90*/  UMOV UR31, 0x10000000 ;  /* 0x10000000001f7882 */ /* 0x000fe20000000000 */
[----:B------:R-:W-:Y:S01]  /*1ea0*/  UMOV UR19, UR35 ;  /* 0x0000002300137c82 */ /* 0x000fe20008000000 */
[----:B------:R-:W-:Y:S01]  /*1eb0*/  UMOV UR20, UR36 ;  /* 0x0000002400147c82 */ /* 0x000fe20008000000 */
[----:B------:R3:W4:Y:S01]  /*1ec0*/  SYNCS.PHASECHK.TRANS64.TRYWAIT P0, [UR7+0x28], R0 ;  /* 0x00002800ff0075a7 */ /* 0x0007220008001107 */
[----:B------:R-:W-:Y:S01]  /*1ed0*/  UMOV UR4, 0x30000 ;  /* 0x0003000000047882 */ /* 0x000fe20000000000 */
[----:B------:R-:W-:Y:S01]  /*1ee0*/  UMOV UR12, UR36 ;  /* 0x00000024000c7c82 */ /* 0x000fe20008000000 */
[----:B------:R-:W-:Y:S01]  /*1ef0*/  UMOV UR9, UR17 ;  /* 0x0000001100097c82 */ /* 0x000fe20008000000 */
[----:B------:R-:W-:Y:S01]  /*1f00*/  UMOV UR10, UR18 ;  /* 0x00000012000a7c82 */ /* 0x000fe20008000000 */
[----:B------:R-:W-:Y:S01]  /*1f10*/  UTMALDG.3D [UR16], [UR14], desc[UR30] ;  /* 0x00001e100e0075b4 */ /* 0x000fe20008011000 */
[----:B------:R1:W-:Y:S02]  /*1f20*/  UTMALDG.3D.MULTICAST [UR8], [UR22], UR4, desc[UR30] ;  /* 0x00001e08160073b4 */ /* 0x0003e40008011804 */
[----:B-1----:R-:W-:Y:S01]  /*1f30*/  UMOV UR4, UR5 ;  /* 0x0000000500047c82 */ /* 0x002fe20008000000 */
[----:B------:R-:W-:Y:S05]  /*1f40*/  BRA.U UP0, `(.L_x_38) ;  /* 0xfffffffd00487547 */ /* 0x000fea000b83ffff */
.L_x_32:
[C---:B------:R-:W-:Y:S01]  /*1f50*/  LEA R3, R11.reuse, UR6, 0x3 ;  /* 0x000000060b037c11 */ /* 0x040fe2000f8e18ff */
[----:B------:R-:W-:Y:S01]  /*1f60*/  NOP ;  /* 0x0000000000007918 */ /* 0x000fe20000000000 */
[----:B-1-3--:R-:W-:Y:S02]  /*1f70*/  SHF.L.U32 R0, R10, 0x1f, RZ ;  /* 0x0000001f0a007819 */ /* 0x00afe400000006ff */
[----:B------:R-:W-:Y:S02]  /*1f80*/  LEA R4, R11, UR6, 0x4 ;  /* 0x000000060b047c11 */ /* 0x000fe4000f8e20ff */
[----:B--2-4-:R-:W1:Y:S02]  /*1f90*/  SYNCS.PHASECHK.TRANS64.TRYWAIT P0, [R3+URZ+0x70], R0 ;  /* 0x00007000030075a7 */ /* 0x014e6400080011ff */
[----:B-1----:R-:W-:Y:S05]  /*1fa0*/  @!P0 BRA `(.L_x_39) ;  /* 0x00000048003c8947 */ /* 0x002fea0003800000 */
.L_x_106:
[----:B------:R-:W2:Y:S01]  /*1fb0*/  LDS.128 R4, [R4+0x100] ;  /* 0x0001000004047984 */ /* 0x000ea20000000c00 */
[----:B------:R-:W-:Y:S01]  /*1fc0*/  UISETP.GE.AND UP0, UPT, UR42, 0x1, UPT ;  /* 0x000000012a00788c */ /* 0x000fe2000bf06270 */
[----:B------:R-:W-:Y:S01]  /*1fd0*/  @!PT LDS RZ, [RZ] ;  /* 0x00000000fffff984 */ /* 0x000fe20000000800 */
[----:B------:R-:W-:Y:S01]  /*1fe0*/  @!PT LDS RZ, [RZ] ;  /* 0x00000000fffff984 */ /* 0x000fe20000000800 */
[----:B------:R-:W-:Y:S01]  /*1ff0*/  @!PT LDS RZ, [RZ] ;  /* 0x00000000fffff984 */ /* 0x000fe20000000800 */
[----:B------:R-:W-:Y:S01]  /*2000*/  @!PT LDS RZ, [RZ] ;  /* 0x00000000fffff984 */ /* 0x000fe20000000800 */
[----:B------:R3:W-:Y:S06]  /*2010*/  MEMBAR.ALL.CTA ;  /* 0x0000000000007992 */ /* 0x0007ec0000008000 */
[----:B---3--:R-:W3:Y:S01]  /*2020*/  FENCE.VIEW.ASYNC.S ;  /* 0x00000000000073c6 */ /* 0x008ee20000000000 */
[----:B--2---:R-:W-:-:S13]  /*2030*/  LOP3.LUT P0, RZ, R6, 0x1, RZ, 0xc0, !PT ;  /* 0x0000000106ff7812 */ /* 0x004fda000780c0ff */
[----:B---3--:R-:W-:Y:S01]  /*2040*/  VOTEU.ANY UP1, P0 ;  /* 0x0000000000ff7886 */ /* 0x008fe20000020100 */
[----:B------:R-:W-:-:S13]  /*2050*/  PLOP3.LUT P0, PT, PT, PT, UP1, 0x80, 0x8 ;  /* 0x000000000008781c */ /* 0x000fda0003f0f018 */
[----:B-1----:R-:W-:Y:S02]  /*2060*/  @P0 LOP3.LUT R0, R5, 0xffff, RZ, 0xc0, !PT ;  /* 0x0000ffff05000812 */ /* 0x002fe400078ec0ff */
[----:B------:R-:W-:Y:S02]  /*2070*/  @P0 MOV R2, R4 ;  /* 0x0000000400020202 */ /* 0x000fe40000000f00 */
[----:B------:R-:W-:Y:S01]  /*2080*/  @P0 R2UR UR7, R0 ;  /* 0x00000000000702ca */ /* 0x000fe200000e0000 */
[----:B------:R-:W-:Y:S01]  /*2090*/  VIADD R0, R3, 0x80 ;  /* 0x0000008003007836 */ /* 0x000fe20000000000 */
[----:B------:R-:W-:Y:S02]  /*20a0*/  @P0 SHF.R.U32.HI R4, RZ, 0x10, R5 ;  /* 0x00000010ff040819 */ /* 0x000fe40000011605 */
[----:B------:R-:W-:Y:S02]  /*20b0*/  @P0 R2UR UR8, R2 ;  /* 0x00000000020802ca */ /* 0x000fe400000e0000 */
[----:B------:R-:W-:-:S02]  /*20c0*/  PRMT R0, RZ, 0x654, R0 ;  /* 0x00000654ff007816 */ /* 0x000fc40000000000 */
[----:B------:R-:W-:Y:S02]  /*20d0*/  @P0 R2UR UR4, R4 ;  /* 0x00000000040402ca */ /* 0x000fe400000e0000 */
[----:B------:R1:W-:Y:S03]  /*20e0*/  SYNCS.ARRIVE.TRANS64.RED.A1T0 RZ, [R0+URZ], RZ ;  /* 0x000000ff00ff79a7 */ /* 0x0003e600081004ff */
[----:B------:R-:W-:-:S04]  /*20f0*/  @UP1 UMOV UR27, UR7 ;  /* 0x00000007001b1c82 */ /* 0x000fc80008000000 */
[----:B------:R-:W-:-:S04]  /*2100*/  @UP1 UMOV UR37, UR8 ;  /* 0x0000000800251c82 */ /* 0x000fc80008000000 */
[----:B------:R-:W-:Y:S01]  /*2110*/  @UP1 UMOV UR36, UR4 ;  /* 0x0000000400241c82 */ /* 0x000fe20008000000 */
[----:B------:R-:W-:Y:S05]  /*2120*/  BRA.U !UP0, `(.L_x_40) ;  /* 0x0000000108d47547 */ /* 0x000fea000b800000 */
[----:B------:R-:W2:Y:S01]  /*2130*/  LDCU.128 UR12, c[0x0][0xb10] ;  /* 0x00016200ff0c77ac */ /* 0x000ea20008000c00 */
[----:B------:R-:W3:Y:S01]  /*2140*/  LDCU UR26, c[0x0][0xb20] ;  /* 0x00016400ff1a77ac */ /* 0x000ee20008000800 */
[----:B------:R-:W4:Y:S01]  /*2150*/  LDCU UR20, c[0x0][0xb0c] ;  /* 0x00016180ff1477ac */ /* 0x000f220008000800 */
[----:B------:R-:W1:Y:S01]  /*2160*/  LDCU.64 UR10, c[0x0][0xb28] ;  /* 0x00016500ff0a77ac */ /* 0x000e620008000a00 */
[----:B------:R-:W-:Y:S02]  /*2170*/  UISETP.NE.AND UP3, UPT, UR42, 0x1, UPT ;  /* 0x000000012a00788c */ /* 0x000fe4000bf65270 */
[----:B--2---:R-:W-:Y:S02]  /*2180*/  UIMAD.WIDE.U32 UR16, UR38, UR15, URZ ;  /* 0x0000000f261072a5 */ /* 0x004fe4000f8e00ff */
[----:B------:R-:W-:Y:S02]  /*2190*/  UIMAD.WIDE.U32 UR8, UR39, UR12, URZ ;  /* 0x0000000c270872a5 */ /* 0x000fe4000f8e00ff */
[----:B------:R-:W-:-:S02]  /*21a0*/  UISETP.NE.AND UP0, UPT, UR14, 0x1, UPT ;  /* 0x000000010e00788c */ /* 0x000fc4000bf05270 */
[----:B------:R-:W-:Y:S01]  /*21b0*/  UIMAD.WIDE.U32 UR22, UR27, UR15, URZ ;  /* 0x0000000f1b1672a5 */ /* 0x000fe2000f8e00ff */
[----:B------:R-:W-:Y:S02]  /*21c0*/  UMOV UR16, UR17 ;  /* 0x0000001100107c82 */ /* 0x000fe40008000000 */
[----:B------:R-:W-:Y:S01]  /*21d0*/  UMOV UR8, UR9 ;  /* 0x0000000900087c82 */ /* 0x000fe20008000000 */
[----:B---3--:R-:W-:Y:S02]  /*21e0*/  USHF.R.U32.HI UR16, URZ, UR26, UR16 ;  /* 0x0000001aff107299 */ /* 0x008fe40008011610 */
[----:B----4-:R-:W-:Y:S02]  /*21f0*/  UISETP.NE.AND UP2, UPT, UR20, 0x1, UPT ;  /* 0x000000011400788c */ /* 0x010fe4000bf45270 */
[----:B------:R-:W-:Y:S02]  /*2200*/  USHF.R.U32.HI UR8, URZ, UR13, UR8 ;  /* 0x0000000dff087299 */ /* 0x000fe40008011608 */
[----:B------:R-:W-:-:S02]  /*2210*/  USEL UR7, UR38, UR16, !UP0 ;  /* 0x0000001026077287 */ /* 0x000fc4000c000000 */
[----:B------:R-:W-:Y:S02]  /*2220*/  USEL UR8, UR39, UR8, !UP2 ;  /* 0x0000000827087287 */ /* 0x000fe4000d000000 */
[----:B-1----:R-:W-:Y:S01]  /*2230*/  UIMAD.WIDE.U32 UR16, UR7, UR10, URZ ;  /* 0x0000000a071072a5 */ /* 0x002fe2000f8e00ff */
[----:B------:R-:W-:Y:S01]  /*2240*/  UMOV UR4, UR23 ;  /* 0x0000001700047c82 */ /* 0x000fe20008000000 */
[----:B------:R-:W-:Y:S02]  /*2250*/  UIMAD.WIDE.U32 UR18, UR37, UR12, URZ ;  /* 0x0000000c251272a5 */ /* 0x000fe4000f8e00ff */
[----:B------:R-:W-:-:S03]  /*2260*/  UIMAD.WIDE.U32 UR22, UR8, UR10, URZ ;  /* 0x0000000a081672a5 */ /* 0x000fc6000f8e00ff */
[----:B------:R-:W-:Y:S01]  /*2270*/  UMOV UR16, UR17 ;  /* 0x0000001100107c82 */ /* 0x000fe20008000000 */
[----:B------:R-:W-:Y:S02]  /*2280*/  USHF.R.U32.HI UR4, URZ, UR26, UR4 ;  /* 0x0000001aff047299 */ /* 0x000fe40008011604 */
[----:B------:R-:W-:Y:S01]  /*2290*/  @UP3 USHF.R.U32.HI UR7, URZ, UR11, UR16 ;  /* 0x0000000bff073299 */ /* 0x000fe20008011610 */
[----:B------:R-:W-:Y:S01]  /*22a0*/  UMOV UR18, UR19 ;  /* 0x0000001300127c82 */ /* 0x000fe20008000000 */
[----:B------:R-:W-:Y:S01]  /*22b0*/  UMOV UR22, UR23 ;  /* 0x0000001700167c82 */ /* 0x000fe20008000000 */
[----:B------:R-:W-:Y:S02]  /*22c0*/  USHF.R.U32.HI UR13, URZ, UR13, UR18 ;  /* 0x0000000dff0d7299 */ /* 0x000fe40008011612 */
[----:B------:R-:W-:Y:S02]  /*22d0*/  USEL UR4, UR27, UR4, !UP0 ;  /* 0x000000041b047287 */ /* 0x000fe4000c000000 */
[----:B------:R-:W-:-:S02]  /*22e0*/  @UP3 USHF.R.U32.HI UR8, URZ, UR11, UR22 ;  /* 0x0000000bff083299 */ /* 0x000fc40008011616 */
[----:B------:R-:W-:Y:S02]  /*22f0*/  UIMAD UR9, UR42, UR7, URZ ;  /* 0x000000072a0972a4 */ /* 0x000fe4000f8e02ff */
[----:B------:R-:W-:Y:S02]  /*2300*/  USEL UR7, UR37, UR13, !UP2 ;  /* 0x0000000d25077287 */ /* 0x000fe4000d000000 */
[----:B------:R-:W-:Y:S02]  /*2310*/  UIMAD UR12, UR42, UR8, URZ ;  /* 0x000000082a0c72a4 */ /* 0x000fe4000f8e02ff */
[----:B------:R-:W-:Y:S02]  /*2320*/  UISETP.GE.AND UP0, UPT, UR4, UR9, UPT ;  /* 0x000000090400728c */ /* 0x000fe4000bf06270 */
[----:B------:R-:W-:Y:S02]  /*2330*/  UIMAD.WIDE.U32 UR16, UR4, UR10, URZ ;  /* 0x0000000a041072a5 */ /* 0x000fe4000f8e00ff */
[----:B------:R-:W-:-:S02]  /*2340*/  UISETP.GE.OR UP0, UPT, UR7, UR12, UP0 ;  /* 0x0000000c0700728c */ /* 0x000fc40008706670 */
[----:B------:R-:W-:Y:S02]  /*2350*/  UIMAD.WIDE.U32 UR12, UR7, UR10, URZ ;  /* 0x0000000a070c72a5 */ /* 0x000fe4000f8e00ff */
[----:B------:R-:W-:Y:S01]  /*2360*/  UIADD3 UR15, UPT, UPT, -UR4, URZ, URZ ;  /* 0x000000ff040f7290 */ /* 0x000fe2000fffe1ff */
[----:B------:R-:W-:Y:S01]  /*2370*/  UMOV UR10, UR17 ;  /* 0x00000011000a7c82 */ /* 0x000fe20008000000 */
[----:B------:R-:W-:Y:S02]  /*2380*/  UIADD3 UR12, UPT, UPT, -UR7, URZ, URZ ;  /* 0x000000ff070c7290 */ /* 0x000fe4000fffe1ff */
[----:B------:R-:W-:-:S03]  /*2390*/  USHF.R.U32.HI UR10, URZ, UR11, UR10 ;  /* 0x0000000bff0a7299 */ /* 0x000fc6000801160a */
[----:B------:R-:W-:Y:S01]  /*23a0*/  @!UP0 UMOV UR9, UR13 ;  /* 0x0000000d00098c82 */ /* 0x000fe20008000000 */
[----:B------:R-:W-:Y:S02]  /*23b0*/  UIMAD UR15, UR14, UR15, UR27 ;  /* 0x0000000f0e0f72a4 */ /* 0x000fe4000f8e021b */
[----:B------:R-:W-:Y:S02]  /*23c0*/  USEL UR10, UR4, UR10, !UP3 ;  /* 0x0000000a040a7287 */ /* 0x000fe4000d800000 */
[----:B------:R-:W-:Y:S02]  /*23d0*/  @!UP0 USHF.R.U32.HI UR9, URZ, UR11, UR9 ;  /* 0x0000000bff098299 */ /* 0x000fe40008011609 */
[----:B------:R-:W-:Y:S02]  /*23e0*/  UIADD3 UR11, UPT, UPT, -UR10, URZ, URZ ;  /* 0x000000ff0a0b7290 */ /* 0x000fe4000fffe1ff */
[----:B------:R-:W-:Y:S02]  /*23f0*/  @!UP0 USEL UR9, UR7, UR9, !UP3 ;  /* 0x0000000907098287 */ /* 0x000fe4000d800000 */
[----:B------:R-:W-:-:S02]  /*2400*/  UIMAD UR11, UR42, UR11, UR4 ;  /* 0x0000000b2a0b72a4 */ /* 0x000fc4000f8e0204 */
[----:B------:R-:W-:Y:S02]  /*2410*/  @!UP0 UIADD3 UR10, UPT, UPT, UR10, -UR9, URZ ;  /* 0x800000090a0a8290 */ /* 0x000fe4000fffe0ff */
[----:B------:R-:W-:Y:S02]  /*2420*/  @!UP0 UIMAD UR9, UR11, UR8, UR9 ;  /* 0x000000080b0982a4 */ /* 0x000fe4000f8e0209 */
[----:B------:R-:W-:Y:S02]  /*2430*/  @!UP0 UIMAD UR4, UR42, UR10, UR7 ;  /* 0x0000000a2a0482a4 */ /* 0x000fe4000f8e0207 */
[----:B------:R-:W-:Y:S02]  /*2440*/  UIMAD UR8, UR20, UR12, UR37 ;  /* 0x0000000c140872a4 */ /* 0x000fe4000f8e0225 */
[----:B------:R-:W-:Y:S01]  /*2450*/  UIMAD UR27, UR4, UR14, UR15 ;  /* 0x0000000e041b72a4 */ /* 0x000fe2000f8e020f */
[----:B------:R-:W-:Y:S02]  /*2460*/  @!UP0 UMOV UR7, UR9 ;  /* 0x0000000900078c82 */ /* 0x000fe40008000000 */
[----:B------:R-:W-:-:S12]  /*2470*/  UIMAD UR37, UR7, UR20, UR8 ;  /* 0x00000014072572a4 */ /* 0x000fd8000f8e0208 */
.L_x_40:
[----:B------:R-:W2:Y:S02]  /*2480*/  LDCU UR4, c[0x0][0xb30] ;  /* 0x00016600ff0477ac */ /* 0x000ea40008000800 */
[----:B--2---:R-:W-:-:S09]  /*2490*/  UISETP.NE.AND UP0, UPT, UR4, 0x1, UPT ;  /* 0x000000010400788c */ /* 0x004fd2000bf05270 */
[----:B------:R-:W-:Y:S05]  /*24a0*/  BRA.U UP0, `(.L_x_41) ;  /* 0x0000000100447547 */ /* 0x000fea000b800000 */
[----:B------:R-:W2:Y:S01]  /*24b0*/  LDCU.128 UR12, c[0x0][0xb10] ;  /* 0x00016200ff0c77ac */ /* 0x000ea20008000c00 */
[----:B------:R-:W3:Y:S01]  /*24c0*/  LDCU UR16, c[0x0][0xb0c] ;  /* 0x00016180ff1077ac */ /* 0x000ee20008000800 */
[----:B------:R-:W4:Y:S01]  /*24d0*/  LDCU UR17, c[0x0][0xb20] ;  /* 0x00016400ff1177ac */ /* 0x000f220008000800 */
[----:B--2---:R-:W-:Y:S02]  /*24e0*/  UIMAD.WIDE.U32 UR10, UR37, UR12, URZ ;  /* 0x0000000c250a72a5 */ /* 0x004fe4000f8e00ff */
[----:B------:R-:W-:Y:S02]  /*24f0*/  UIMAD.WIDE.U32 UR8, UR27, UR15, URZ ;  /* 0x0000000f1b0872a5 */ /* 0x000fe4000f8e00ff */
[----:B---3--:R-:W-:Y:S02]  /*2500*/  UISETP.NE.AND UP2, UPT, UR16, 0x1, UPT ;  /* 0x000000011000788c */ /* 0x008fe4000bf45270 */
[----:B------:R-:W-:Y:S01]  /*2510*/  UISETP.NE.AND UP0, UPT, UR14, 0x1, UPT ;  /* 0x000000010e00788c */ /* 0x000fe2000bf05270 */
[----:B------:R-:W-:-:S02]  /*2520*/  UMOV UR7, UR11 ;  /* 0x0000000b00077c82 */ /* 0x000fc40008000000 */
[----:B------:R-:W-:Y:S01]  /*2530*/  UMOV UR4, UR9 ;  /* 0x0000000900047c82 */ /* 0x000fe20008000000 */
[----:B------:R-:W-:Y:S02]  /*2540*/  USHF.R.U32.HI UR7, URZ, UR13, UR7 ;  /* 0x0000000dff077299 */ /* 0x000fe40008011607 */
[----:B----4-:R-:W-:Y:S02]  /*2550*/  USHF.R.U32.HI UR4, URZ, UR17, UR4 ;  /* 0x00000011ff047299 */ /* 0x010fe40008011604 */
[----:B------:R-:W-:Y:S02]  /*2560*/  USEL UR7, UR37, UR7, !UP2 ;  /* 0x0000000725077287 */ /* 0x000fe4000d000000 */
[----:B------:R-:W-:-:S04]  /*2570*/  USEL UR4, UR27, UR4, !UP0 ;  /* 0x000000041b047287 */ /* 0x000fc8000c000000 */
[----:B------:R-:W-:Y:S02]  /*2580*/  UIADD3 UR8, UPT, UPT, UR7, -UR4, URZ ;  /* 0x8000000407087290 */ /* 0x000fe4000fffe0ff */
[----:B------:R-:W-:Y:S02]  /*2590*/  UIADD3 UR4, UPT, UPT, -UR7, UR4, URZ ;  /* 0x0000000407047290 */ /* 0x000fe4000fffe1ff */
[----:B------:R-:W-:Y:S02]  /*25a0*/  UIMAD UR27, UR8, UR14, UR27 ;  /* 0x0000000e081b72a4 */ /* 0x000fe4000f8e021b */
[----:B------:R-:W-:-:S12]  /*25b0*/  UIMAD UR37, UR4, UR16, UR37 ;  /* 0x00000010042572a4 */ /* 0x000fd8000f8e0225 */
.L_x_41:
[----:B------:R-:W-:Y:S01]  /*25c0*/  VIADD R11, R11, 0x1 ;  /* 0x000000010b0b7836 */ /* 0x000fe20000000000 */
[----:B------:R-:W-:Y:S01]  /*25d0*/  PLOP3.LUT P1, PT, PT, PT, PT, 0x80, 0x8 ;  /* 0x000000000008781c */ /* 0x000fe20003f2f070 */
[----:B------:R-:W-:Y:S02]  /*25e0*/  UIADD3 UR46, UPT, UPT, UR37, UR60, URZ ;  /* 0x0000003c252e7290 */ /* 0x000fe4000fffe0ff */
[----:B------:R-:W-:Y:S01]  /*25f0*/  UIADD3 UR45, UPT, UPT, UR27, UR57, URZ ;  /* 0x000000391b2d7290 */ /* 0x000fe2000fffe0ff */
[----:B------:R-:W-:-:S04]  /*2600*/  ISETP.NE.AND P0, PT, R11, 0x2, PT ;  /* 0x000000020b00780c */ /* 0x000fc80003f05270 */
[----:B-1----:R-:W-:Y:S02]  /*2610*/  SEL R0, RZ, 0x1, P0 ;  /* 0x00000001ff007807 */ /* 0x002fe40000000000 */
[----:B------:R-:W-:Y:S02]  /*2620*/  SEL R11, R11, RZ, P0 ;  /* 0x000000ff0b0b7207 */ /* 0x000fe40000000000 */
[----:B------:R-:W-:Y:S01]  /*2630*/  LOP3.LUT R10, R10, R0, RZ, 0x3c, !PT ;  /* 0x000000000a0a7212 */ /* 0x000fe200078e3cff */
[----:B------:R-:W-:Y:S06]  /*2640*/  BRA.U UP1, `(.L_x_42) ;  /* 0xfffffff101447547 */ /* 0x000fec000b83ffff */
[----:B------:R-:W-:Y:S01]  /*2650*/  UIADD3 UR7, UPT, UPT, UR6, 0x28, URZ ;  /* 0x0000002806077890 */ /* 0x000fe2000fffe0ff */
[----:B------:R-:W-:-:S03]  /*2660*/  SHF.L.U32 R2, R12, 0x1f, RZ ;  /* 0x0000001f0c027819 */ /* 0x000fc600000006ff */
[----:B------:R-:W-:-:S09]  /*2670*/  ULEA UR4, UR5, UR7, 0x3 ;  /* 0x0000000705047291 */ /* 0x000fd2000f8e18ff */
[----:B------:R-:W1:Y:S02]  /*2680*/  SYNCS.PHASECHK.TRANS64.TRYWAIT P0, [UR4], R2 ;  /* 0x00000002ff0075a7 */ /* 0x000e640008001104 */
[----:B-1----:R-:W-:Y:S05]  /*2690*/  @!P0 BRA `(.L_x_43) ;  /* 0x0000004000948947 */ /* 0x002fea0003800000 */
.L_x_108:
[----:B------:R-:W-:-:S04]  /*26a0*/  UIADD3 UR4, UPT, UPT, UR5, 0x1, URZ ;  /* 0x0000000105047890 */ /* 0x000fc8000fffe0ff */
[----:B------:R-:W-:-:S04]  /*26b0*/  UISETP.NE.AND UP0, UPT, UR4, 0x5, UPT ;  /* 0x000000050400788c */ /* 0x000fc8000bf05270 */
[----:B------:R-:W-:Y:S02]  /*26c0*/  USEL UR6, URZ, 0x1, UP0 ;  /* 0x00000001ff067887 */ /* 0x000fe40008000000 */
[----:B------:R-:W-:-:S04]  /*26d0*/  USEL UR4, UR4, URZ, UP0 ;  /* 0x000000ff04047287 */ /* 0x000fc80008000000 */
[----:B------:R-:W-:Y:S01]  /*26e0*/  ULEA UR5, UR4, UR7, 0x3 ;  /* 0x0000000704057291 */ /* 0x000fe2000f8e18ff */
[----:B-1----:R-:W-:-:S04]  /*26f0*/  LOP3.LUT R2, R12, UR6, RZ, 0x3c, !PT ;  /* 0x000000060c027c12 */ /* 0x002fc8000f8e3cff */
[----:B------:R-:W-:-:S04]  /*2700*/  SHF.L.U32 R3, R2, 0x1f, RZ ;  /* 0x0000001f02037819 */ /* 0x000fc800000006ff */
[----:B------:R-:W1:Y:S02]  /*2710*/  SYNCS.PHASECHK.TRANS64.TRYWAIT P0, [UR5], R3 ;  /* 0x00000003ff0075a7 */ /* 0x000e640008001105 */
[----:B-1----:R-:W-:Y:S05]  /*2720*/  @!P0 BRA `(.L_x_44) ;  /* 0x0000004000888947 */ /* 0x002fea0003800000 */
.L_x_110:
[----:B------:R-:W-:-:S04]  /*2730*/  UIADD3 UR4, UPT, UPT, UR4, 0x1, URZ ;  /* 0x0000000104047890 */ /* 0x000fc8000fffe0ff */
[----:B------:R-:W-:-:S04]  /*2740*/  UISETP.NE.AND UP0, UPT, UR4, 0x5, UPT ;  /* 0x000000050400788c */ /* 0x000fc8000bf05270 */
[----:B------:R-:W-:Y:S02]  /*2750*/  USEL UR6, URZ, 0x1, UP0 ;  /* 0x00000001ff067887 */ /* 0x000fe40008000000 */
[----:B------:R-:W-:-:S04]  /*2760*/  USEL UR4, UR4, URZ, UP0 ;  /* 0x000000ff04047287 */ /* 0x000fc80008000000 */
[----:B------:R-:W-:Y:S01]  /*2770*/  ULEA UR5, UR4, UR7, 0x3 ;  /* 0x0000000704057291 */ /* 0x000fe2000f8e18ff */
[----:B------:R-:W-:-:S04]  /*2780*/  LOP3.LUT R2, R2, UR6, RZ, 0x3c, !PT ;  /* 0x0000000602027c12 */ /* 0x000fc8000f8e3cff */
[----:B-1----:R-:W-:-:S04]  /*2790*/  SHF.L.U32 R3, R2, 0x1f, RZ ;  /* 0x0000001f02037819 */ /* 0x002fc800000006ff */
[----:B------:R-:W1:Y:S02]  /*27a0*/  SYNCS.PHASECHK.TRANS64.TRYWAIT P0, [UR5], R3 ;  /* 0x00000003ff0075a7 */ /* 0x000e640008001105 */
[----:B-1----:R-:W-:Y:S05]  /*27b0*/  @!P0 BRA `(.L_x_45) ;  /* 0x00000040007c8947 */ /* 0x002fea0003800000 */
.L_x_112:
        /* <DEDUP_REMOVED lines=9> */
.L_x_114:
[----:B------:R-:W-:-:S04]  /*2850*/  UIADD3 UR4, UPT, UPT, UR4, 0x1, URZ ;  /* 0x0000000104047890 */ /* 0x000fc8000fffe0ff */
[----:B------:R-:W-:-:S04]  /*2860*/  UISETP.NE.AND UP0, UPT, UR4, 0x5, UPT ;  /* 0x000000050400788c */ /* 0x000fc8000bf05270 */
[----:B------:R-:W-:Y:S02]  /*2870*/  USEL UR5, URZ, 0x1, UP0 ;  /* 0x00000001ff057887 */ /* 0x000fe40008000000 */
[----:B------:R-:W-:-:S04]  /*2880*/  USEL UR4, UR4, URZ, UP0 ;  /* 0x000000ff04047287 */ /* 0x000fc80008000000 */
[----:B------:R-:W-:Y:S01]  /*2890*/  ULEA UR4, UR4, UR7, 0x3 ;  /* 0x0000000704047291 */ /* 0x000fe2000f8e18ff */
[----:B------:R-:W-:-:S04]  /*28a0*/  LOP3.LUT R2, R2, UR5, RZ, 0x3c, !PT ;  /* 0x0000000502027c12 */ /* 0x000fc8000f8e3cff */
[----:B------:R-:W-:Y:S01]  /*28b0*/  SHF.L.U32 R2, R2, 0x1f, RZ ;  /* 0x0000001f02027819 */ /* 0x000fe200000006ff */
[----:B-1----:R-:W-:-:S07]  /*28c0*/  IMAD.U32 R0, RZ, RZ, UR4 ;  /* 0x00000004ff007e24 */ /* 0x002fce000f8e00ff */
.L_x_47:
[----:B-1----:R1:W2:Y:S02]  /*28d0*/  SYNCS.PHASECHK.TRANS64.TRYWAIT P0, [R0+URZ], R2 ;  /* 0x00000002000075a7 */ /* 0x0022a400080011ff */
[----:B--2---:R-:W-:Y:S05]  /*28e0*/  @!P0 NANOSLEEP.SYNCS 0x989680 ;  /* 0x009896800000895d */ /* 0x004fea0003900000 */
[----:B------:R-:W2:Y:S02]  /*28f0*/  @!P0 SYNCS.PHASECHK.TRANS64 P0, [R0+URZ], R2 ;  /* 0x00000002000085a7 */ /* 0x000ea400080010ff */
[----:B--2---:R-:W-:Y:S05]  /*2900*/  @P0 EXIT ;  /* 0x000000000000094d */ /* 0x004fea0003800000 */
[----:B------:R-:W-:Y:S05]  /*2910*/  BRA `(.L_x_47) ;  /* 0xfffffffc00ec7947 */ /* 0x000fea000383ffff */
.L_x_22:
[----:B------:R-:W-:-:S04]  /*2920*/  UISETP.NE.AND UP0, UPT, UR48, URZ, UPT ;  /* 0x000000ff3000728c */ /* 0x000fc8000bf05270 */
[----:B------:R-:W-:-:S09]  /*2930*/  UISETP.NE.OR UP0, UPT, UR18, 0x1, UP0 ;  /* 0x000000011200788c */ /* 0x000fd20008705670 */
[----:B------:R-:W-:Y:S05]  /*2940*/  BRA.U UP0, `(.L_x_48) ;  /* 0x0000000500487547 */ /* 0x000fea000b800000 */
[----:B------:R-:W-:Y:S01]  /*2950*/  ISETP.GE.U32.AND P2, PT, R0, 0x2, PT ;  /* 0x000000020000780c */ /* 0x000fe20003f46070 */
[----:B------:R-:W-:Y:S01]  /*2960*/  IMAD.MOV.U32 R12, RZ, RZ, 0x1 ;  /* 0x00000001ff0c7424 */ /* 0x000fe200078e00ff */
[----:B------:R-:W-:Y:S02]  /*2970*/  CS2R R10, SRZ ;  /* 0x00000000000a7805 */ /* 0x000fe4000001ff00 */
[----:B------:R-:W-:Y:S01]  /*2980*/  CS2R R8, SRZ ;  /* 0x0000000000087805 */ /* 0x000fe2000001ff00 */
[----:B------:R-:W-:Y:S01]  /*2990*/  UMOV UR6, 0x400 ;  /* 0x0000040000067882 */ /* 0x000fe20000000000 */
[----:B------:R-:W-:Y:S01]  /*29a0*/  UMOV UR5, URZ ;  /* 0x000000ff00057c82 */ /* 0x000fe20008000000 */
[----:B------:R-:W-:-:S12]  /*29b0*/  ULEA UR6, UR48, UR6, 0x18 ;  /* 0x0000000630067291 */ /* 0x000fd8000f8ec0ff */
.L_x_52:
[----:B------:R-:W-:Y:S02]  /*29c0*/  LEA R2, R8, UR6, 0x3 ;  /* 0x0000000608027c11 */ /* 0x000fe4000f8e18ff */
[----:B------:R-:W-:-:S03]  /*29d0*/  SHF.L.U32 R4, R9, 0x1f, RZ ;  /* 0x0000001f09047819 */ /* 0x000fc600000006ff */
[----:B------:R-:W-:Y:S01]  /*29e0*/  VIADD R5, R2, 0xe0 ;  /* 0x000000e002057836 */ /* 0x000fe20000000000 */
[----:B------:R-:W2:Y:S02]  /*29f0*/  SYNCS.PHASECHK.TRANS64.TRYWAIT P0, [R2+URZ+0xd0], R4 ;  /* 0x0000d004020075a7 */ /* 0x000ea400080011ff */
[----:B--2---:R-:W-:Y:S05]  /*2a00*/  @!P0 BRA `(.L_x_49) ;  /* 0x0000004000188947 */ /* 0x004fea0003800000 */
.L_x_115:
[----:B------:R-:W-:Y:S01]  /*2a10*/  ULEA UR4, UR5, UR6, 0x3 ;  /* 0x0000000605047291 */ /* 0x000fe2000f8e18ff */
[----:B--2---:R-:W-:Y:S01]  /*2a20*/  PRMT R2, RZ, 0x654, R5 ;  /* 0x00000654ff027816 */ /* 0x004fe20000000005 */
[----:B------:R-:W-:Y:S01]  /*2a30*/  @!P2 IMAD.MOV.U32 R4, RZ, RZ, 0x10 ;  /* 0x00000010ff04a424 */ /* 0x000fe200078e00ff */
[----:B------:R-:W-:Y:S01]  /*2a40*/  SHF.L.U32 R5, R12, 0x1f, RZ ;  /* 0x0000001f0c057819 */ /* 0x000fe200000006ff */
[----:B------:R-:W-:Y:S01]  /*2a50*/  UIADD3 UR7, UPT, UPT, UR4, 0x70, URZ ;  /* 0x0000007004077890 */ /* 0x000fe2000fffe0ff */
[----:B------:R2:W-:Y:S05]  /*2a60*/  SYNCS.ARRIVE.TRANS64.RED.A1T0 RZ, [R2+URZ], RZ ;  /* 0x000000ff02ff79a7 */ /* 0x0005ea00081004ff */
[----:B------:R-:W-:Y:S01]  /*2a70*/  IMAD.U32 R6, RZ, RZ, UR7 ;  /* 0x00000007ff067e24 */ /* 0x000fe2000f8e00ff */
[----:B------:R-:W3:Y:S04]  /*2a80*/  SYNCS.PHASECHK.TRANS64.TRYWAIT P0, [UR4+0x80], R5 ;  /* 0x00008005ff0075a7 */ /* 0x000ee80008001104 */
[----:B------:R-:W-:Y:S01]  /*2a90*/  PRMT R6, R0, 0x654, R6 ;  /* 0x0000065400067816 */ /* 0x000fe20000000006 */
[----:B--23--:R-:W-:Y:S06]  /*2aa0*/  @!P0 BRA `(.L_x_50) ;  /* 0x0000004000048947 */ /* 0x00cfec0003800000 */
.L_x_117:
[----:B------:R-:W-:Y:S01]  /*2ab0*/  ULEA UR8, UR5, UR6, 0x4 ;  /* 0x0000000605087291 */ /* 0x000fe2000f8e20ff */
[----:B------:R-:W-:Y:S01]  /*2ac0*/  SEL R3, R6, R3, !P2 ;  /* 0x0000000306037207 */ /* 0x000fe20005000000 */
[----:B------:R-:W-:Y:S01]  /*2ad0*/  UIADD3 UR9, UPT, UPT, UR4, 0x70, URZ ;  /* 0x0000007004097890 */ /* 0x000fe2000fffe0ff */
[----:B--2---:R-:W-:Y:S01]  /*2ae0*/  LEA R2, R11, UR6, 0x3 ;  /* 0x000000060b027c11 */ /* 0x004fe2000f8e18ff */
[----:B------:R-:W-:Y:S01]  /*2af0*/  UIADD3 UR8, UPT, UPT, UR8, 0x100, URZ ;  /* 0x0000010008087890 */ /* 0x000fe2000fffe0ff */
[----:B------:R2:W-:Y:S01]  /*2b00*/  @!P2 SYNCS.ARRIVE.TRANS64.RED RZ, [R3+URZ], R4 ;  /* 0x0000000403ffa9a7 */ /* 0x0005e200080004ff */
[----:B------:R-:W-:Y:S01]  /*2b10*/  UIADD3 UR4, UPT, UPT, UR5, 0x1, URZ ;  /* 0x0000000105047890 */ /* 0x000fe2000fffe0ff */
[----:B------:R-:W-:-:S03]  /*2b20*/  VIADD R8, R8, 0x1 ;  /* 0x0000000108087836 */ /* 0x000fc60000000000 */
[----:B------:R-:W-:Y:S02]  /*2b30*/  UISETP.NE.AND UP0, UPT, UR4, 0x2, UPT ;  /* 0x000000020400788c */ /* 0x000fe4000bf05270 */
[----:B------:R-:W-:Y:S01]  /*2b40*/  ISETP.NE.AND P0, PT, R8, 0x2, PT ;  /* 0x000000020800780c */ /* 0x000fe20003f05270 */
[----:B------:R-:W-:Y:S06]  /*2b50*/  UGETNEXTWORKID.BROADCAST [UR8], [UR9] ;  /* 0x00000000080073ca */ /* 0x000fec0008000100 */
[----:B------:R-:W-:Y:S02]  /*2b60*/  USEL UR7, URZ, 0x1, UP0 ;  /* 0x00000001ff077887 */ /* 0x000fe40008000000 */
[----:B------:R-:W-:-:S04]  /*2b70*/  USEL UR5, UR4, URZ, UP0 ;  /* 0x000000ff04057287 */ /* 0x000fc80008000000 */
[----:B------:R-:W-:Y:S02]  /*2b80*/  LOP3.LUT R12, R12, UR7, RZ, 0x3c, !PT ;  /* 0x000000070c0c7c12 */ /* 0x000fe4000f8e3cff */
[----:B--2---:R-:W-:-:S04]  /*2b90*/  SHF.L.U32 R4, R10, 0x1f, RZ ;  /* 0x0000001f0a047819 */ /* 0x004fc800000006ff */
[----:B------:R-:W2:Y:S02]  /*2ba0*/  SYNCS.PHASECHK.TRANS64.TRYWAIT P1, [R2+URZ+0x70], R4 ;  /* 0x00007004020075a7 */ /* 0x000ea400080211ff */
[----:B--2---:R-:W-:Y:S05]  /*2bb0*/  @!P1 BRA `(.L_x_51) ;  /* 0x0000003c00d89947 */ /* 0x004fea0003800000 */
.L_x_118:
[C---:B--2---:R-:W-:Y:S01]  /*2bc0*/  LEA R4, R11.reuse, UR6, 0x4 ;  /* 0x000000060b047c11 */ /* 0x044fe2000f8e20ff */
[----:B------:R-:W-:Y:S01]  /*2bd0*/  VIADD R2, R2, 0x80 ;  /* 0x0000008002027836 */ /* 0x000fe20000000000 */
[----:B------:R-:W-:Y:S01]  /*2be0*/  SEL R8, R8, RZ, P0 ;  /* 0x000000ff08087207 */ /* 0x000fe20000000000 */
[----:B------:R-:W-:-:S03]  /*2bf0*/  VIADD R11, R11, 0x1 ;  /* 0x000000010b0b7836 */ /* 0x000fc60000000000 */
[----:B------:R-:W2:Y:S01]  /*2c00*/  LDS.128 R4, [R4+0x100] ;  /* 0x0001000004047984 */ /* 0x000ea20000000c00 */
[----:B------:R-:W-:Y:S02]  /*2c10*/  PRMT R2, RZ, 0x654, R2 ;  /* 0x00000654ff027816 */ /* 0x000fe40000000002 */
[C---:B------:R-:W-:Y:S01]  /*2c20*/  ISETP.NE.AND P1, PT, R11.reuse, 0x2, PT ;  /* 0x000000020b00780c */ /* 0x040fe20003f25270 */
[----:B------:R-:W-:Y:S01]  /*2c30*/  @!PT LDS RZ, [RZ] ;  /* 0x00000000fffff984 */ /* 0x000fe20000000800 */
[----:B------:R-:W-:Y:S01]  /*2c40*/  @!PT LDS RZ, [RZ] ;  /* 0x00000000fffff984 */ /* 0x000fe20000000800 */
[----:B------:R-:W-:Y:S01]  /*2c50*/  @!PT LDS RZ, [RZ] ;  /* 0x00000000fffff984 */ /* 0x000fe20000000800 */
[----:B------:R-:W-:Y:S01]  /*2c60*/  @!PT LDS RZ, [RZ] ;  /* 0x00000000fffff984 */ /* 0x000fe20000000800 */
[----:B------:R3:W-:Y:S06]  /*2c70*/  MEMBAR.ALL.CTA ;  /* 0x0000000000007992 */ /* 0x0007ec0000008000 */
[----:B---3--:R-:W3:Y:S01]  /*2c80*/  FENCE.VIEW.ASYNC.S ;  /* 0x00000000000073c6 */ /* 0x008ee20000000000 */
[----:B------:R-:W-:Y:S01]  /*2c90*/  SEL R11, R11, RZ, P1 ;  /* 0x000000ff0b0b7207 */ /* 0x000fe20000800000 */
[----:B---3--:R3:W-:Y:S01]  /*2ca0*/  SYNCS.ARRIVE.TRANS64.RED.A1T0 RZ, [R2+URZ], RZ ;  /* 0x000000ff02ff79a7 */ /* 0x0087e200081004ff */
[----:B--2---:R-:W-:-:S02]  /*2cb0*/  LOP3.LUT P3, RZ, R6, 0x1, RZ, 0xc0, !PT ;  /* 0x0000000106ff7812 */ /* 0x004fc4000786c0ff */
[----:B------:R-:W-:-:S04]  /*2cc0*/  SEL R4, RZ, 0x1, P1 ;  /* 0x00000001ff047807 */ /* 0x000fc80000800000 */
[----:B------:R-:W-:Y:S02]  /*2cd0*/  LOP3.LUT R10, R10, R4, RZ, 0x3c, !PT ;  /* 0x000000040a0a7212 */ /* 0x000fe400078e3cff */
[----:B---3--:R-:W-:-:S04]  /*2ce0*/  SEL R2, RZ, 0x1, P0 ;  /* 0x00000001ff027807 */ /* 0x008fc80000000000 */
[----:B------:R-:W-:Y:S01]  /*2cf0*/  LOP3.LUT R9, R9, R2, RZ, 0x3c, !PT ;  /* 0x0000000209097212 */ /* 0x000fe200078e3cff */
[----:B------:R-:W-:Y:S06]  /*2d00*/  @P3 BRA `(.L_x_52) ;  /* 0xfffffffc002c3947 */ /* 0x000fec000383ffff */
[----:B------:R-:W-:Y:S01]  /*2d10*/  ULEA UR4, UR5, UR6, 0x3 ;  /* 0x0000000605047291 */ /* 0x000fe2000f8e18ff */
[----:B------:R-:W-:-:S08]  /*2d20*/  SHF.L.U32 R2, R12, 0x1f, RZ ;  /* 0x0000001f0c027819 */ /* 0x000fd000000006ff */
[----:B------:R-:W2:Y:S02]  /*2d30*/  SYNCS.PHASECHK.TRANS64 P0, [UR4+0x80], R2 ;  /* 0x00008002ff0075a7 */ /* 0x000ea40008001004 */
[----:B--2---:R-:W-:Y:S05]  /*2d40*/  @P0 BRA `(.L_x_53) ;  /* 0x0000000000080947 */ /* 0x004fea0003800000 */
[----:B------:R-:W2:Y:S02]  /*2d50*/  SYNCS.PHASECHK.TRANS64.TRYWAIT P0, [UR4+0x80], R2 ;  /* 0x00008002ff0075a7 */ /* 0x000ea40008001104 */
[----:B--2---:R-:W-:Y:S05]  /*2d60*/  @!P0 BRA `(.L_x_54) ;  /* 0x0000003c00808947 */ /* 0x004fea0003800000 */
.L_x_53:
[----:B------:R-:W-:-:S04]  /*2d70*/  UIADD3 UR7, UPT, UPT, UR5, 0x1, URZ ;  /* 0x0000000105077890 */ /* 0x000fc8000fffe0ff */
[----:B------:R-:W-:-:S04]  /*2d80*/  UISETP.NE.AND UP0, UPT, UR7, 0x2, UPT ;  /* 0x000000020700788c */ /* 0x000fc8000bf05270 */
[----:B------:R-:W-:Y:S02]  /*2d90*/  USEL UR8, URZ, 0x1, UP0 ;  /* 0x00000001ff087887 */ /* 0x000fe40008000000 */
[----:B------:R-:W-:-:S04]  /*2da0*/  USEL UR7, UR7, URZ, UP0 ;  /* 0x000000ff07077287 */ /* 0x000fc80008000000 */
[----:B------:R-:W-:Y:S01]  /*2db0*/  ULEA UR7, UR7, UR6, 0x3 ;  /* 0x0000000607077291 */ /* 0x000fe2000f8e18ff */
[----:B--2---:R-:W-:-:S04]  /*2dc0*/  LOP3.LUT R2, R12, UR8, RZ, 0x3c, !PT ;  /* 0x000000080c027c12 */ /* 0x004fc8000f8e3cff */
[----:B------:R-:W-:-:S04]  /*2dd0*/  SHF.L.U32 R0, R2, 0x1f, RZ ;  /* 0x0000001f02007819 */ /* 0x000fc800000006ff */
[----:B------:R-:W2:Y:S02]  /*2de0*/  SYNCS.PHASECHK.TRANS64 P0, [UR7+0x80], R0 ;  /* 0x00008000ff0075a7 */ /* 0x000ea40008001007 */
[----:B-12---:R-:W-:Y:S05]  /*2df0*/  @P0 EXIT ;  /* 0x000000000000094d */ /* 0x006fea0003800000 */
[----:B------:R-:W-:Y:S02]  /*2e00*/  SHF.L.U32 R2, R2, 0x1f, RZ ;  /* 0x0000001f02027819 */ /* 0x000fe400000006ff */
[----:B------:R-:W-:-:S07]  /*2e10*/  MOV R0, UR7 ;  /* 0x0000000700007c02 */ /* 0x000fce0008000f00 */
.L_x_55:
[----:B-1----:R1:W2:Y:S02]  /*2e20*/  SYNCS.PHASECHK.TRANS64.TRYWAIT P0, [R0+URZ+0x80], R2 ;  /* 0x00008002000075a7 */ /* 0x0022a400080011ff */
[----:B--2---:R-:W-:Y:S05]  /*2e30*/  @!P0 NANOSLEEP.SYNCS 0x989680 ;  /* 0x009896800000895d */ /* 0x004fea0003900000 */
[----:B------:R-:W2:Y:S02]  /*2e40*/  @!P0 SYNCS.PHASECHK.TRANS64 P0, [R0+URZ+0x80], R2 ;  /* 0x00008002000085a7 */ /* 0x000ea400080010ff */
[----:B--2---:R-:W-:Y:S05]  /*2e50*/  @P0 EXIT ;  /* 0x000000000000094d */ /* 0x004fea0003800000 */
[----:B------:R-:W-:Y:S05]  /*2e60*/  BRA `(.L_x_55) ;  /* 0xfffffffc00ec7947 */ /* 0x000fea000383ffff */
.L_x_48:
[----:B------:R-:W-:Y:S05]  /*2e70*/  BRA.U UP4, `(.L_x_56) ;  /* 0x0000000d04807547 */ /* 0x000fea000b800000 */
[----:B------:R-:W-:Y:S01]  /*2e80*/  UMOV UR4, 0x40 ;  /* 0x0000004000047882 */ /* 0x000fe20000000000 */
[----:B------:R-:W-:Y:S01]  /*2e90*/  NOP ;  /* 0x0000000000007918 */ /* 0x000fe20000000000 */
[----:B------:R-:W-:Y:S01]  /*2ea0*/  ULEA UR5, UR48, UR4, 0x18 ;  /* 0x0000000430057291 */ /* 0x000fe2000f8ec0ff */
[----:B------:R-:W-:Y:S02]  /*2eb0*/  UMOV UR6, 0x400 ;  /* 0x0000040000067882 */ /* 0x000fe40000000000 */
[----:B------:R-:W-:-:S06]  /*2ec0*/  ULEA UR6, UR48, UR6, 0x18 ;  /* 0x0000000630067291 */ /* 0x000fcc000f8ec0ff */
[----:B------:R-:W2:Y:S02]  /*2ed0*/  LDS.U8 R0, [UR5+0x1c] ;  /* 0x00001c05ff007984 */ /* 0x000ea40008000000 */
[----:B--2---:R-:W-:-:S13]  /*2ee0*/  ISETP.NE.AND P0, PT, R0, RZ, PT ;  /* 0x000000ff0000720c */ /* 0x004fda0003f05270 */
[----:B------:R-:W-:Y:S05]  /*2ef0*/  @P0 BRA `(.L_x_57) ;  /* 0x0000000000580947 */ /* 0x000fea0003800000 */
[----:B------:R-:W-:-:S13]  /*2f00*/  ELECT P0, URZ, PT ;  /* 0x0000000000ff782f */ /* 0x000fda0003800000 */
[----:B------:R-:W-:Y:S05]  /*2f10*/  @!P0 BRA `(.L_x_58) ;  /* 0x0000000000608947 */ /* 0x000fea0003800000 */
[----:B------:R-:W-:Y:S01]  /*2f20*/  UMOV UR4, 0x10 ;  /* 0x0000001000047882 */ /* 0x000fe20000000000 */
[----:B------:R-:W-:Y:S01]  /*2f30*/  HFMA2 R0, -RZ, RZ, 0, 5.9604644775390625e-08 ;  /* 0x00000001ff007431 */ /* 0x000fe200000001ff */
[----:B------:R-:W-:-:S03]  /*2f40*/  MOV R3, 0xffff ;  /* 0x0000ffff00037802 */ /* 0x000fc60000000f00 */
[----:B------:R-:W-:Y:S04]  /*2f50*/  DEPBAR.LE SB2, 0x36 ;  /* 0x0000ad800000791a */ /* 0x000fe80000000000 */
[----:B------:R-:W2:Y:S02]  /*2f60*/  UTCATOMSWS.FIND_AND_SET.ALIGN UP0, UR4, UR4 ;  /* 0x00000004000475e3 */ /* 0x000ea40008000800 */
[----:B--2---:R-:W-:Y:S01]  /*2f70*/  MOV R4, UR4 ;  /* 0x0000000400047c02 */ /* 0x004fe20008000f00 */
[----:B------:R-:W-:Y:S06]  /*2f80*/  BRA.U UP0, `(.L_x_59) ;  /* 0x0000000100187547 */ /* 0x000fec000b800000 */
.L_x_60:
[----:B------:R-:W-:Y:S05]  /*2f90*/  NANOSLEEP 0x64 ;  /* 0x000000640000795d */ /* 0x000fea0003800000 */
[----:B------:R-:W-:-:S05]  /*2fa0*/  UMOV UR4, 0x10 ;  /* 0x0000001000047882 */ /* 0x000fca0000000000 */
[----:B------:R-:W-:Y:S04]  /*2fb0*/  DEPBAR.LE SB2, 0x36 ;  /* 0x0000ad800000791a */ /* 0x000fe80000000000 */
[----:B------:R-:W2:Y:S02]  /*2fc0*/  UTCATOMSWS.FIND_AND_SET.ALIGN UP0, UR4, UR4 ;  /* 0x00000004000475e3 */ /* 0x000ea40008000800 */
[----:B--2---:R-:W-:Y:S01]  /*2fd0*/  MOV R4, UR4 ;  /* 0x0000000400047c02 */ /* 0x004fe20008000f00 */
[----:B------:R-:W-:Y:S05]  /*2fe0*/  BRA.U !UP0, `(.L_x_60) ;  /* 0xfffffffd08e87547 */ /* 0x000fea000b83ffff */
.L_x_59:
[-C--:B------:R-:W-:Y:S02]  /*2ff0*/  SHF.L.U32 R3, R3, R4.reuse, RZ ;  /* 0x0000000403037219 */ /* 0x080fe400000006ff */
[----:B------:R-:W-:Y:S01]  /*3000*/  SHF.L.U32 R0, R0, R4, RZ ;  /* 0x0000000400007219 */ /* 0x000fe200000006ff */
[----:B------:R-:W-:Y:S02]  /*3010*/  IMAD.SHL.U32 R4, R4, 0x20, RZ ;  /* 0x0000002004047824 */ /* 0x000fe400078e00ff */
[----:B------:R2:W-:Y:S04]  /*3020*/  ATOMS.OR RZ, [UR5+0x14], R3 ;  /* 0x00001403ffff798c */ /* 0x0005e8000b000005 */
[----:B------:R2:W-:Y:S04]  /*3030*/  ATOMS.OR RZ, [UR5+0x18], R0 ;  /* 0x00001800ffff798c */ /* 0x0005e8000b000005 */
[----:B------:R2:W-:Y:S01]  /*3040*/  STS [UR6+0x120], R4 ;  /* 0x00012004ff007988 */ /* 0x0005e20008000806 */
[----:B------:R-:W-:Y:S05]  /*3050*/  BRA `(.L_x_58) ;  /* 0x0000000000107947 */ /* 0x000fea0003800000 */
.L_x_57:
[----:B------:R-:W-:Y:S02]  /*3060*/  MOV R0, 0xffffffff ;  /* 0xffffffff00007802 */ /* 0x000fe40000000f00 */
[----:B------:R-:W-:-:S03]  /*3070*/  MOV R4, 0x30a0 ;  /* 0x000030a000047802 */ /* 0x000fc60000000f00 */
[----:B------:R2:W-:Y:S04]  /*3080*/  STS [UR6+0x120], R0 ;  /* 0x00012000ff007988 */ /* 0x0005e80008000806 */
[----:B-12--5:R-:W-:Y:S05]  /*3090*/  CALL.REL.NOINC `($__internal_1_$__cuda_sm10x_tcgen05_guardrail_trap_phase_invalid_during_alloc) ;  /* 0x0000004000007944 */ /* 0x026fea0003c00000 */
.L_x_58:
[----:B------:R-:W-:Y:S05]  /*30a0*/  WARPSYNC.ALL ;  /* 0x0000000000007948 */ /* 0x000fea0003800000 */
[----:B------:R-:W3:Y:S01]  /*30b0*/  S2UR UR4, SR_CgaCtaId ;  /* 0x00000000000479c3 */ /* 0x000ee20000008800 */
[----:B------:R-:W-:Y:S01]  /*30c0*/  UMOV UR13, 0x400 ;  /* 0x00000400000d7882 */ /* 0x000fe20000000000 */
[----:B------:R-:W-:-:S06]  /*30d0*/  NOP ;  /* 0x0000000000007918 */ /* 0x000fcc0000000000 */
[----:B------:R-:W-:Y:S06]  /*30e0*/  BAR.ARV 0x6, 0xa0 ;  /* 0x0182800000007b1d */ /* 0x000fec0000002000 */
[----:B------:R-:W4:Y:S01]  /*30f0*/  LDCU UR5, c[0x0][0x38c] ;  /* 0x00007180ff0577ac */ /* 0x000f220008000800 */
[----:B------:R-:W-:Y:S01]  /*3100*/  LOP3.LUT R2, R2, 0xffff, RZ, 0xc0, !PT ;  /* 0x0000ffff02027812 */ /* 0x000fe200078ec0ff */
[----:B------:R-:W-:Y:S01]  /*3110*/  IMAD.MOV.U32 R11, RZ, RZ, 0x1 ;  /* 0x00000001ff0b7424 */ /* 0x000fe200078e00ff */
[----:B------:R-:W-:Y:S01]  /*3120*/  CS2R R8, SRZ ;  /* 0x0000000000087805 */ /* 0x000fe2000001ff00 */
[----:B------:R-:W1:Y:S01]  /*3130*/  LDCU UR8, c[0x0][0x38c] ;  /* 0x00007180ff0877ac */ /* 0x000e620008000800 */
[----:B------:R-:W-:Y:S01]  /*3140*/  R2UR UR15, R2 ;  /* 0x00000000020f72ca */ /* 0x000fe200000e0000 */
[----:B------:R-:W-:Y:S01]  /*3150*/  IMAD.MOV.U32 R10, RZ, RZ, RZ ;  /* 0x000000ffff0a7224 */ /* 0x000fe200078e00ff */
[----:B------:R-:W-:Y:S01]  /*3160*/  UMOV UR18, URZ ;  /* 0x000000ff00127c82 */ /* 0x000fe20008000000 */
[----:B------:R-:W-:Y:S01]  /*3170*/  UMOV UR10, URZ ;  /* 0x000000ff000a7c82 */ /* 0x000fe20008000000 */
[----:B---3--:R-:W-:Y:S01]  /*3180*/  ULEA UR13, UR4, UR13, 0x18 ;  /* 0x0000000d040d7291 */ /* 0x008fe2000f8ec0ff */
[----:B------:R-:W-:Y:S01]  /*3190*/  UMOV UR20, 0x0 ;  /* 0x0000000000147882 */ /* 0x000fe20000000000 */
[----:B------:R-:W-:-:S02]  /*31a0*/  UMOV UR21, 0x4100010 ;  /* 0x0410001000157882 */ /* 0x000fc40000000000 */
[----:B------:R-:W-:Y:S02]  /*31b0*/  UIADD3 UR6, UPT, UPT, UR13, 0x2400, URZ ;  /* 0x000024000d067890 */ /* 0x000fe4000fffe0ff */
[----:B------:R-:W-:Y:S02]  /*31c0*/  UIADD3 UR7, UPT, UPT, UR13, 0x4c00, URZ ;  /* 0x00004c000d077890 */ /* 0x000fe4000fffe0ff */
[----:B----4-:R-:W-:Y:S01]  /*31d0*/  UIADD3 UR5, UPT, UPT, UR5, 0x1f, URZ ;  /* 0x0000001f05057890 */ /* 0x010fe2000fffe0ff */
[----:B--2---:R-:W2:Y:S01]  /*31e0*/  LDS R0, [UR13+0x120] ;  /* 0x0001200dff007984 */ /* 0x004ea20008000800 */
[----:B------:R-:W-:Y:S02]  /*31f0*/  USHF.R.U32.HI UR6, URZ, 0x4, UR6 ;  /* 0x00000004ff067899 */ /* 0x000fe40008011606 */
[----:B------:R-:W-:Y:S02]  /*3200*/  USHF.R.S32.HI UR4, URZ, 0x1f, UR5 ;  /* 0x0000001fff047899 */ /* 0x000fe40008011405 */
[----:B------:R-:W-:-:S02]  /*3210*/  ULOP3.LUT UR6, UR6, 0x3fff, URZ, 0xc0, !UPT ;  /* 0x00003fff06067892 */ /* 0x000fc4000f8ec0ff */
[----:B------:R-:W-:Y:S02]  /*3220*/  ULEA.HI UR4, UR4, UR5, URZ, 0x5 ;  /* 0x0000000504047291 */ /* 0x000fe4000f8f28ff */
[----:B------:R-:W-:Y:S02]  /*3230*/  USHF.R.U32.HI UR5, URZ, 0x4, UR7 ;  /* 0x00000004ff057899 */ /* 0x000fe40008011607 */
[----:B------:R-:W-:Y:S02]  /*3240*/  USHF.R.S32.HI UR22, URZ, 0x5, UR4 ;  /* 0x00000005ff167899 */ /* 0x000fe40008011404 */
[----:B------:R-:W-:Y:S02]  /*3250*/  ULOP3.LUT UR5, UR5, 0x3fff, URZ, 0xc0, !UPT ;  /* 0x00003fff05057892 */ /* 0x000fe4000f8ec0ff */
[----:B------:R-:W-:Y:S02]  /*3260*/  UISETP.LT.AND UP0, UPT, UR22, 0x1, UPT ;  /* 0x000000011600788c */ /* 0x000fe4000bf01270 */
[----:B------:R-:W-:-:S02]  /*3270*/  ULOP3.LUT UR16, UR6, 0x10000, URZ, 0xfc, !UPT ;  /* 0x0001000006107892 */ /* 0x000fc4000f8efcff */
[----:B------:R-:W-:Y:S02]  /*3280*/  USEL UR23, UR22, 0x1, !UP0 ;  /* 0x0000000116177887 */ /* 0x000fe4000c000000 */
[----:B------:R-:W-:Y:S02]  /*3290*/  ULOP3.LUT UR17, UR5, 0x10000, URZ, 0xfc, !UPT ;  /* 0x0001000005117892 */ /* 0x000fe4000f8efcff */
[----:B------:R-:W-:Y:S02]  /*32a0*/  UIADD3 UR23, UPT, UPT, -UR23, URZ, URZ ;  /* 0x000000ff17177290 */ /* 0x000fe4000fffe1ff */
[----:B-1----:R-:W-:Y:S01]  /*32b0*/  UISETP.GE.AND UP4, UPT, UR8, 0x1, UPT ;  /* 0x000000010800788c */ /* 0x002fe2000bf86270 */
[----:B--2---:R-:W-:-:S15]  /*32c0*/  R2UR UR24, R0 ;  /* 0x00000000001872ca */ /* 0x004fde00000e0000 */
.L_x_67:
[----:B------:R-:W-:Y:S02]  /*32d0*/  LEA R0, R10, UR13, 0x3 ;  /* 0x0000000d0a007c11 */ /* 0x000fe4000f8e18ff */
[----:B------:R-:W-:Y:S02]  /*32e0*/  SHF.L.U32 R2, R9, 0x1f, RZ ;  /* 0x0000001f09027819 */ /* 0x000fe400000006ff */
[----:B------:R-:W-:Y:S01]  /*32f0*/  PLOP3.LUT P0, PT, PT, PT, UP4, 0x80, 0x8 ;  /* 0x000000000008781c */ /* 0x000fe20003f0f048 */
[----:B------:R-:W-:Y:S01]  /*3300*/  VIADD R3, R0, 0x80 ;  /* 0x0000008000037836 */ /* 0x000fe20000000000 */
[----:B-1----:R-:W1:Y:S02]  /*3310*/  SYNCS.PHASECHK.TRANS64.TRYWAIT P1, [R0+URZ+0x70], R2 ;  /* 0x00007002000075a7 */ /* 0x002e6400080211ff */
[----:B-1-3--:R-:W-:Y:S09]  /*3320*/  @!P1 BRA `(.L_x_61) ;  /* 0x0000003800289947 */ /* 0x00aff20003800000 */
.L_x_120:
[----:B------:R-:W-:Y:S01]  /*3330*/  LEA R4, R10, UR13, 0x4 ;  /* 0x0000000d0a047c11 */ /* 0x000fe2000f8e20ff */
[----:B------:R-:W-:Y:S01]  /*3340*/  @UP4 ULEA UR4, UR10, UR13, 0x3 ;  /* 0x0000000d0a044291 */ /* 0x000fe2000f8e18ff */
[----:B------:R-:W-:Y:S01]  /*3350*/  PLOP3.LUT P2, PT, PT, PT, PT, 0x80, 0x8 ;  /* 0x000000000008781c */ /* 0x000fe20003f4f070 */
[----:B------:R-:W-:Y:S01]  /*3360*/  ULEA UR19, UR18, UR13, 0x3 ;  /* 0x0000000d12137291 */ /* 0x000fe2000f8e18ff */
[----:B------:R-:W-:Y:S02]  /*3370*/  PRMT R3, RZ, 0x654, R3 ;  /* 0x00000654ff037816 */ /* 0x000fe40000000003 */
[----:B------:R-:W2:Y:S01]  /*3380*/  LDS.128 R4, [R4+0x100] ;  /* 0x0001000004047984 */ /* 0x000ea20000000c00 */
[----:B-1----:R-:W-:Y:S02]  /*3390*/  @P0 SHF.L.U32 R2, R8, 0x1f, RZ ;  /* 0x0000001f08020819 */ /* 0x002fe400000006ff */
[----:B------:R-:W-:Y:S01]  /*33a0*/  SHF.L.U32 R0, R11, 0x1f, RZ ;  /* 0x0000001f0b007819 */ /* 0x000fe200000006ff */
[----:B------:R-:W-:Y:S01]  /*33b0*/  @!PT LDS RZ, [RZ] ;  /* 0x00000000fffff984 */ /* 0x000fe20000000800 */
[----:B------:R-:W-:Y:S01]  /*33c0*/  @!PT LDS RZ, [RZ] ;  /* 0x00000000fffff984 */ /* 0x000fe20000000800 */
[----:B------:R-:W-:Y:S01]  /*33d0*/  @!PT LDS RZ, [RZ] ;  /* 0x00000000fffff984 */ /* 0x000fe20000000800 */
[----:B------:R-:W-:Y:S01]  /*33e0*/  @!PT LDS RZ, [RZ] ;  /* 0x00000000fffff984 */ /* 0x000fe20000000800 */
[----:B------:R1:W-:Y:S06]  /*33f0*/  MEMBAR.ALL.CTA ;  /* 0x0000000000007992 */ /* 0x0003ec0000008000 */
[----:B-1----:R-:W1:Y:S02]  /*3400*/  FENCE.VIEW.ASYNC.S ;  /* 0x00000000000073c6 */ /* 0x002e640000000000 */
[----:B-1----:R1:W-:Y:S01]  /*3410*/  SYNCS.ARRIVE.TRANS64.RED.A1T0 RZ, [R3+URZ], RZ ;  /* 0x000000ff03ff79a7 */ /* 0x0023e200081004ff */
[----:B------:R1:W3:Y:S01]  /*3420*/  @P0 SYNCS.PHASECHK.TRANS64.TRYWAIT P2, [UR4], R2 ;  /* 0x00000002ff0005a7 */ /* 0x0002e20008041104 */
[----:B--2---:R-:W-:Y:S01]  /*3430*/  LOP3.LUT P1, RZ, R6, 0x1, RZ, 0xc0, !PT ;  /* 0x0000000106ff7812 */ /* 0x004fe2000782c0ff */
[----:B------:R-:W2:Y:S02]  /*3440*/  SYNCS.PHASECHK.TRANS64.TRYWAIT P0, [UR19+0xb0], R0 ;  /* 0x0000b000ff0075a7 */ /* 0x000ea40008001113 */
[----:B-123--:R-:W-:Y:S10]  /*3450*/  @!P0 BRA `(.L_x_62) ;  /* 0x0000003400f08947 */ /* 0x00eff40003800000 */
.L_x_122:
[----:B------:R-:W-:Y:S01]  /*3460*/  IADD3 R10, PT, PT, R10, 0x1, RZ ;  /* 0x000000010a0a7810 */ /* 0x000fe20007ffe0ff */
[----:B------:R-:W-:Y:S06]  /*3470*/  BRA.U !UP4, `(.L_x_63) ;  /* 0x000000010ca07547 */ /* 0x000fec000b800000 */
[----:B------:R-:W-:Y:S02]  /*3480*/  ULEA.HI UR4, UR18, UR18, URZ, 0x1 ;  /* 0x0000001212047291 */ /* 0x000fe4000f8f08ff */
[----:B------:R-:W-:Y:S02]  /*3490*/  UPLOP3.LUT UP2, UPT, UPT, UPT, UPT, 0x40, 0x4 ;  /* 0x000000000004789c */ /* 0x000fe40003f4e870 */
[----:B------:R-:W-:Y:S02]  /*34a0*/  USHF.L.U32 UR5, UR4, 0x5, URZ ;  /* 0x0000000504057899 */ /* 0x000fe400080006ff */
[----:B------:R-:W-:Y:S02]  /*34b0*/  ULOP3.LUT UR14, UR4, 0xffe, URZ, 0xc0, !UPT ;  /* 0x00000ffe040e7892 */ /* 0x000fe4000f8ec0ff */
[----:B------:R-:W-:Y:S02]  /*34c0*/  ULOP3.LUT UR4, UR5, 0xffffffc0, URZ, 0xc0, !UPT ;  /* 0xffffffc005047892 */ /* 0x000fe4000f8ec0ff */
[----:B------:R-:W-:-:S02]  /*34d0*/  UIADD3 UR14, UPT, UPT, -UR14, UR18, URZ ;  /* 0x000000120e0e7290 */ /* 0x000fc4000fffe1ff */
[----:B------:R-:W-:Y:S01]  /*34e0*/  UIADD3 UR4, UPT, UPT, UR24, UR4, URZ ;  /* 0x0000000418047290 */ /* 0x000fe2000fffe0ff */
[----:B------:R-:W-:Y:S01]  /*34f0*/  UMOV UR12, UR23 ;  /* 0x00000017000c7c82 */ /* 0x000fe20008000000 */
[----:B------:R-:W-:Y:S02]  /*3500*/  UMOV UR11, UR22 ;  /* 0x00000016000b7c82 */ /* 0x000fe40008000000 */
[----:B------:R-:W-:Y:S01]  /*3510*/  ULEA UR14, UR14, UR4, 0x14 ;  /* 0x000000040e0e7291 */ /* 0x000fe2000f8ea0ff */
[----:B------:R-:W-:-:S11]  /*3520*/  UMOV UR5, UR10 ;  /* 0x0000000a00057c82 */ /* 0x000fd60008000000 */
.L_x_66:
[----:B------:R-:W-:Y:S02]  /*3530*/  UIADD3 UR12, UPT, UPT, UR12, 0x1, URZ ;  /* 0x000000010c0c7890 */ /* 0x000fe4000fffe0ff */
[----:B--2---:R-:W-:Y:S02]  /*3540*/  ULEA UR6, UR5, UR13, 0x3 ;  /* 0x0000000d05067291 */ /* 0x004fe4000f8e18ff */
[----:B------:R-:W-:Y:S01]  /*3550*/  UISETP.NE.AND UP3, UPT, UR12, URZ, UPT ;  /* 0x000000ff0c00728c */ /* 0x000fe2000bf65270 */
[----:B---3--:R-:W-:Y:S10]  /*3560*/  @P2 BRA `(.L_x_64) ;  /* 0x00000000000c2947 */ /* 0x008ff40003800000 */
[----:B-1----:R-:W-:Y:S04]  /*3570*/  SHF.L.U32 R2, R8, 0x1f, RZ ;  /* 0x0000001f08027819 */ /* 0x002fe800000006ff */
[----:B------:R-:W1:Y:S02]  /*3580*/  SYNCS.PHASECHK.TRANS64.TRYWAIT P0, [UR6], R2 ;  /* 0x00000002ff0075a7 */ /* 0x000e640008001106 */
[----:B-1----:R-:W-:Y:S05]  /*3590*/  @!P0 BRA `(.L_x_65) ;  /* 0x0000003400b88947 */ /* 0x002fea0003800000 */
.L_x_64:
[----:B------:R-:W-:Y:S01]  /*35a0*/  UISETP.NE.AND UP0, UPT, UR11, 0x1, UPT ;  /* 0x000000010b00788c */ /* 0x000fe2000bf05270 */
[----:B------:R-:W-:Y:S01]  /*35b0*/  PLOP3.LUT P2, PT, PT, PT, PT, 0x80, 0x8 ;  /* 0x000000000008781c */ /* 0x000fe20003f4f070 */
[----:B------:R-:W-:Y:S02]  /*35c0*/  UIADD3 UR4, UPT, UPT, UR5, 0x1, URZ ;  /* 0x0000000105047890 */ /* 0x000fe4000fffe0ff */
[----:B------:R-:W-:Y:S02]  /*35d0*/  ULEA UR8, UR5, UR17, 0x7 ;  /* 0x0000001105087291 */ /* 0x000fe4000f8e38ff */
[----:B------:R-:W-:Y:S01]  /*35e0*/  UISETP.NE.AND UP1, UPT, UR4, 0x5, UPT ;  /* 0x000000050400788c */ /* 0x000fe2000bf25270 */
[----:B------:R-:W-:Y:S01]  /*35f0*/  PLOP3.LUT P0, PT, PT, PT, UP0, 0x80, 0x8 ;  /* 0x000000000008781c */ /* 0x000fe20003f0f008 */
[----:B------:R-:W-:Y:S02]  /*3600*/  UIADD3 UR11, UPT, UPT, UR11, -0x1, URZ ;  /* 0xffffffff0b0b7890 */ /* 0x000fe4000fffe0ff */
[----:B------:R-:W-:Y:S02]  /*3610*/  USEL UR7, URZ, 0x1, UP1 ;  /* 0x00000001ff077887 */ /* 0x000fe40008800000 */
[----:B------:R-:W-:Y:S01]  /*3620*/  USEL UR10, UR4, URZ, UP1 ;  /* 0x000000ff040a7287 */ /* 0x000fe20008800000 */
[----:B------:R-:W-:Y:S03]  /*3630*/  UMOV UR9, 0xc0004010 ;  /* 0xc000401000097882 */ /* 0x000fe60000000000 */
[----:B------:R-:W-:Y:S01]  /*3640*/  @UP0 ULEA UR4, UR10, UR13, 0x3 ;  /* 0x0000000d0a040291 */ /* 0x000fe2000f8e18ff */
[----:B------:R-:W-:Y:S01]  /*3650*/  LOP3.LUT R8, R8, UR7, RZ, 0x3c, !PT ;  /* 0x0000000708087c12 */ /* 0x000fe2000f8e3cff */
[----:B------:R-:W-:Y:S03]  /*3660*/  UMOV UR7, 0xc0004010 ;  /* 0xc000401000077882 */ /* 0x000fe60000000000 */
[----:B-1----:R-:W-:Y:S04]  /*3670*/  @P0 SHF.L.U32 R0, R8, 0x1f, RZ ;  /* 0x0000001f08000819 */ /* 0x002fe800000006ff */
[----:B------:R2:W3:Y:S01]  /*3680*/  @P0 SYNCS.PHASECHK.TRANS64.TRYWAIT P2, [UR4], R0 ;  /* 0x00000000ff0005a7 */ /* 0x0004e20008041104 */
[----:B------:R-:W-:Y:S02]  /*3690*/  UIADD3 UR4, UPT, UPT, UR6, 0x28, URZ ;  /* 0x0000002806047890 */ /* 0x000fe4000fffe0ff */
[----:B------:R-:W-:Y:S03]  /*36a0*/  ULEA UR6, UR5, UR16, 0x7 ;  /* 0x0000001005067291 */ /* 0x000fe6000f8e38ff */
[----:B------:R-:W-:Y:S06]  /*36b0*/  UMOV UR5, UR10 ;  /* 0x0000000a00057c82 */ /* 0x000fec0008000000 */
[----:B------:R2:W-:Y:S01]  /*36c0*/  UTCQMMA gdesc[UR6], gdesc[UR8], tmem[UR14], tmem[UR20], idesc[UR21], UP2 ;  /* 0x00ff1408060075ea */ /* 0x0005e2000900030e */
[----:B------:R-:W-:Y:S01]  /*36d0*/  UPLOP3.LUT UP2, UPT, UPT, UPT, UPT, 0x80, 0x8 ;  /* 0x000000000008789c */ /* 0x000fe20003f4f070 */
[----:B------:R2:W-:Y:S01]  /*36e0*/  UTCBAR.MULTICAST [UR4], URZ, UR15 ;  /* 0x000000ff040073e9 */ /* 0x0005e2000800080f */
[----:B------:R-:W-:Y:S09]  /*36f0*/  BRA.U UP3, `(.L_x_66) ;  /* 0xfffffffd038c7547 */ /* 0x000ff2000b83ffff */
.L_x_63:
[----:B--2---:R-:W-:Y:S01]  /*3700*/  UIADD3 UR4, UPT, UPT, UR18, 0x1, URZ ;  /* 0x0000000112047890 */ /* 0x004fe2000fffe0ff */
[C---:B------:R-:W-:Y:S01]  /*3710*/  ISETP.NE.AND P0, PT, R10.reuse, 0x2, PT ;  /* 0x000000020a00780c */ /* 0x040fe20003f05270 */
[----:B------:R-:W-:Y:S02]  /*3720*/  UIADD3 UR5, UPT, UPT, UR19, 0x90, URZ ;  /* 0x0000009013057890 */ /* 0x000fe4000fffe0ff */
[----:B------:R-:W-:Y:S01]  /*3730*/  UISETP.NE.AND UP0, UPT, UR4, 0x4, UPT ;  /* 0x000000040400788c */ /* 0x000fe2000bf05270 */
[----:B-1----:R-:W-:Y:S02]  /*3740*/  SEL R0, RZ, 0x1, P0 ;  /* 0x00000001ff007807 */ /* 0x002fe40000000000 */
[----:B------:R-:W-:Y:S01]  /*3750*/  SEL R10, R10, RZ, P0 ;  /* 0x000000ff0a0a7207 */ /* 0x000fe20000000000 */
[----:B------:R-:W-:Y:S01]  /*3760*/  USEL UR6, URZ, 0x1, UP0 ;  /* 0x00000001ff067887 */ /* 0x000fe20008000000 */
[----:B------:R-:W-:Y:S01]  /*3770*/  LOP3.LUT R9, R9, R0, RZ, 0x3c, !PT ;  /* 0x0000000009097212 */ /* 0x000fe200078e3cff */
[----:B------:R-:W-:Y:S01]  /*3780*/  USEL UR18, UR4, URZ, UP0 ;  /* 0x000000ff04127287 */ /* 0x000fe20008000000 */
[----:B------:R1:W-:Y:S03]  /*3790*/  UTCBAR [UR5], URZ ;  /* 0x000000ff050073e9 */ /* 0x0003e600080000ff */
[----:B------:R-:W-:Y:S01]  /*37a0*/  LOP3.LUT R11, R11, UR6, RZ, 0x3c, !PT ;  /* 0x000000060b0b7c12 */ /* 0x000fe2000f8e3cff */
[----:B------:R-:W-:Y:S07]  /*37b0*/  @P1 BRA `(.L_x_67) ;  /* 0xfffffff800c41947 */ /* 0x000fee000383ffff */
[----:B------:R-:W2:Y:S01]  /*37c0*/  S2UR UR8, SR_CgaCtaId ;  /* 0x00000000000879c3 */ /* 0x000ea20000008800 */
[----:B------:R-:W-:Y:S01]  /*37d0*/  ELECT P0, URZ, PT ;  /* 0x0000000000ff782f */ /* 0x000fe20003800000 */
[----:B------:R-:W-:Y:S01]  /*37e0*/  IMAD.MOV.U32 R0, RZ, RZ, 0x1 ;  /* 0x00000001ff007424 */ /* 0x000fe200078e00ff */
[----:B------:R-:W-:Y:S01]  /*37f0*/  UIADD3 UR13, UPT, UPT, UR13, 0xb0, URZ ;  /* 0x000000b00d0d7890 */ /* 0x000fe2000fffe0ff */
[----:B------:R-:W-:Y:S01]  /*3800*/  SHF.L.U32 R2, R11, 0x1f, RZ ;  /* 0x0000001f0b027819 */ /* 0x000fe200000006ff */
[----:B------:R-:W-:-:S03]  /*3810*/  UMOV UR4, 0x40 ;  /* 0x0000004000047882 */ /* 0x000fc60000000000 */
[----:B------:R-:W-:Y:S01]  /*3820*/  UVIRTCOUNT.DEALLOC.SMPOOL 0x80 ;  /* 0x000000800000784c */ /* 0x000fe20000000000 */
[----:B--2---:R-:W-:Y:S02]  /*3830*/  ULEA UR8, UR8, UR4, 0x18 ;  /* 0x0000000408087291 */ /* 0x004fe4000f8ec0ff */
[----:B------:R-:W-:-:S07]  /*3840*/  ULEA UR4, UR18, UR13, 0x3 ;  /* 0x0000000d12047291 */ /* 0x000fce000f8e18ff */
[----:B------:R2:W-:Y:S02]  /*3850*/  @P0 STS.U8 [UR8+0x1c], R0 ;  /* 0x00001c00ff000988 */ /* 0x0005e40008000008 */
[----:B------:R-:W4:Y:S02]  /*3860*/  SYNCS.PHASECHK.TRANS64.TRYWAIT P0, [UR4], R2 ;  /* 0x00000002ff0075a7 */ /* 0x000f240008001104 */
[----:B--2-4-:R-:W-:Y:S05]  /*3870*/  @!P0 BRA `(.L_x_68) ;  /* 0x0000003400188947 */ /* 0x014fea0003800000 */
.L_x_125:
[----:B------:R-:W-:-:S04]  /*3880*/  UIADD3 UR4, UPT, UPT, UR18, 0x1, URZ ;  /* 0x0000000112047890 */ /* 0x000fc8000fffe0ff */
[----:B------:R-:W-:-:S04]  /*3890*/  UISETP.NE.AND UP0, UPT, UR4, 0x4, UPT ;  /* 0x000000040400788c */ /* 0x000fc8000bf05270 */
[----:B------:R-:W-:Y:S02]  /*38a0*/  USEL UR6, URZ, 0x1, UP0 ;  /* 0x00000001ff067887 */ /* 0x000fe40008000000 */
[----:B------:R-:W-:-:S04]  /*38b0*/  USEL UR4, UR4, URZ, UP0 ;  /* 0x000000ff04047287 */ /* 0x000fc80008000000 */
[----:B-1----:R-:W-:Y:S01]  /*38c0*/  ULEA UR5, UR4, UR13, 0x3 ;  /* 0x0000000d04057291 */ /* 0x002fe2000f8e18ff */
[----:B--2---:R-:W-:-:S04]  /*38d0*/  LOP3.LUT R2, R11, UR6, RZ, 0x3c, !PT ;  /* 0x000000060b027c12 */ /* 0x004fc8000f8e3cff */
[----:B------:R-:W-:-:S04]  /*38e0*/  SHF.L.U32 R3, R2, 0x1f, RZ ;  /* 0x0000001f02037819 */ /* 0x000fc800000006ff */
[----:B------:R-:W1:Y:S02]  /*38f0*/  SYNCS.PHASECHK.TRANS64.TRYWAIT P0, [UR5], R3 ;  /* 0x00000003ff0075a7 */ /* 0x000e640008001105 */
[----:B-1----:R-:W-:Y:S05]  /*3900*/  @!P0 BRA `(.L_x_69) ;  /* 0x00000034000c8947 */ /* 0x002fea0003800000 */
.L_x_127:
        /* <DEDUP_REMOVED lines=9> */
.L_x_129:
[----:B------:R-:W-:-:S04]  /*39a0*/  UIADD3 UR4, UPT, UPT, UR4, 0x1, URZ ;  /* 0x0000000104047890 */ /* 0x000fc8000fffe0ff */
[----:B------:R-:W-:-:S04]  /*39b0*/  UISETP.NE.AND UP0, UPT, UR4, 0x4, UPT ;  /* 0x000000040400788c */ /* 0x000fc8000bf05270 */
[----:B------:R-:W-:Y:S02]  /*39c0*/  USEL UR5, URZ, 0x1, UP0 ;  /* 0x00000001ff057887 */ /* 0x000fe40008000000 */
[----:B------:R-:W-:-:S04]  /*39d0*/  USEL UR4, UR4, URZ, UP0 ;  /* 0x000000ff04047287 */ /* 0x000fc80008000000 */
[----:B------:R-:W-:Y:S01]  /*39e0*/  ULEA UR4, UR4, UR13, 0x3 ;  /* 0x0000000d04047291 */ /* 0x000fe2000f8e18ff */
[----:B------:R-:W-:-:S04]  /*39f0*/  LOP3.LUT R2, R2, UR5, RZ, 0x3c, !PT ;  /* 0x0000000502027c12 */ /* 0x000fc8000f8e3cff */
[----:B------:R-:W-:-:S04]  /*3a00*/  SHF.L.U32 R2, R2, 0x1f, RZ ;  /* 0x0000001f02027819 */ /* 0x000fc800000006ff */
[----:B------:R-:W2:Y:S02]  /*3a10*/  SYNCS.PHASECHK.TRANS64.TRYWAIT P0, [UR4], R2 ;  /* 0x00000002ff0075a7 */ /* 0x000ea40008001104 */
[----:B--2---:R-:W-:Y:S05]  /*3a20*/  @!P0 BRA `(.L_x_71) ;  /* 0x0000003000f48947 */ /* 0x004fea0003800000 */
.L_x_131:
[----:B------:R-:W-:Y:S01]  /*3a30*/  NOP ;  /* 0x0000000000007918 */ /* 0x000fe20000000000 */
[----:B-1----:R-:W1:Y:S01]  /*3a40*/  LDS R0, [UR8+0x14] ;  /* 0x00001408ff007984 */ /* 0x002e620008000800 */
[----:B------:R-:W-:Y:S01]  /*3a50*/  ULOP3.LUT UR4, UR24, 0xffff, URZ, 0xc0, !UPT ;  /* 0x0000ffff18047892 */ /* 0x000fe2000f8ec0ff */
[----:B------:R-:W-:Y:S01]  /*3a60*/  UMOV UR5, 0xffff ;  /* 0x0000ffff00057882 */ /* 0x000fe20000000000 */
[----:B------:R-:W-:Y:S02]  /*3a70*/  UMOV UR6, 0x1 ;  /* 0x0000000100067882 */ /* 0x000fe40000000000 */
[----:B------:R-:W-:-:S04]  /*3a80*/  USHF.R.U32.HI UR4, URZ, 0x5, UR4 ;  /* 0x00000005ff047899 */ /* 0x000fc80008011604 */
[----:B------:R-:W-:Y:S02]  /*3a90*/  USHF.L.U32 UR5, UR5, UR4, URZ ;  /* 0x0000000405057299 */ /* 0x000fe400080006ff */
[----:B------:R-:W-:-:S04]  /*3aa0*/  USHF.L.U32 UR4, UR6, UR4, URZ ;  /* 0x0000000406047299 */ /* 0x000fc800080006ff */
[----:B-1----:R-:W-:-:S04]  /*3ab0*/  LOP3.LUT R0, R0, UR5, RZ, 0xc0, !PT ;  /* 0x0000000500007c12 */ /* 0x002fc8000f8ec0ff */
[----:B------:R-:W-:-:S13]  /*3ac0*/  ISETP.NE.AND P0, PT, R0, UR5, PT ;  /* 0x0000000500007c0c */ /* 0x000fda000bf05270 */
[----:B------:R-:W-:Y:S05]  /*3ad0*/  @P0 BRA `(.L_x_72) ;  /* 0x0000000000580947 */ /* 0x000fea0003800000 */
[----:B------:R-:W1:Y:S02]  /*3ae0*/  LDS R0, [UR8+0x18] ;  /* 0x00001808ff007984 */ /* 0x000e640008000800 */
[----:B-1----:R-:W-:-:S04]  /*3af0*/  LOP3.LUT R0, R0, UR4, RZ, 0xc0, !PT ;  /* 0x0000000400007c12 */ /* 0x002fc8000f8ec0ff */
[----:B------:R-:W-:-:S13]  /*3b00*/  ISETP.NE.AND P0, PT, R0, UR4, PT ;  /* 0x0000000400007c0c */ /* 0x000fda000bf05270 */
[----:B------:R-:W-:Y:S05]  /*3b10*/  @P0 BRA `(.L_x_73) ;  /* 0x00000000003c0947 */ /* 0x000fea0003800000 */
[----:B------:R-:W1:Y:S01]  /*3b20*/  S2R R2, SR_LANEID ;  /* 0x0000000000027919 */ /* 0x000e620000000000 */
[----:B------:R-:W-:-:S06]  /*3b30*/  ULOP3.LUT UR5, URZ, UR5, URZ, 0x33, !UPT ;  /* 0x00000005ff057292 */ /* 0x000fcc000f8e33ff */
[----:B------:R-:W-:-:S04]  /*3b40*/  IMAD.U32 R0, RZ, RZ, UR5 ;  /* 0x00000005ff007e24 */ /* 0x000fc8000f8e00ff */
[----:B------:R2:W4:Y:S02]  /*3b50*/  REDUX UR7, R0 ;  /* 0x00000000000773c4 */ /* 0x0005240000000000 */
[----:B------:R1:W-:Y:S01]  /*3b60*/  UTCATOMSWS.AND URZ, UR5 ;  /* 0x0000000500ff79e3 */ /* 0x0003e20008000000 */
[----:B--2---:R-:W-:Y:S01]  /*3b70*/  LOP3.LUT R0, RZ, UR4, RZ, 0x33, !PT ;  /* 0x00000004ff007c12 */ /* 0x004fe2000f8e33ff */
[----:B------:R-:W-:Y:S02]  /*3b80*/  VOTEU.ANY UR4, UPT, PT ;  /* 0x0000000000047886 */ /* 0x000fe400038e0100 */
[----:B------:R-:W-:Y:S02]  /*3b90*/  UFLO.U32 UR4, UR4 ;  /* 0x00000004000472bd */ /* 0x000fe400080e0000 */
[----:B------:R-:W2:Y:S04]  /*3ba0*/  REDUX UR6, R0 ;  /* 0x00000000000673c4 */ /* 0x000ea80000000000 */
[----:B-1----:R-:W-:-:S02]  /*3bb0*/  ISETP.EQ.U32.AND P0, PT, R2, UR4, PT ;  /* 0x0000000402007c0c */ /* 0x002fc4000bf02070 */
[----:B----4-:R-:W-:-:S11]  /*3bc0*/  MOV R2, UR7 ;  /* 0x0000000700027c02 */ /* 0x010fd60008000f00 */
[----:B------:R1:W-:Y:S01]  /*3bd0*/  @P0 ATOMS.AND RZ, [UR8+0x14], R2 ;  /* 0x00001402ffff098c */ /* 0x0003e2000a800008 */
[----:B--2---:R-:W-:-:S05]  /*3be0*/  IMAD.U32 R0, RZ, RZ, UR6 ;  /* 0x00000006ff007e24 */ /* 0x004fca000f8e00ff */
[----:B------:R1:W-:Y:S01]  /*3bf0*/  @P0 ATOMS.AND RZ, [UR8+0x18], R0 ;  /* 0x00001800ffff098c */ /* 0x0003e2000a800008 */
[----:B------:R-:W-:Y:S05]  /*3c00*/  BRA `(.L_x_74) ;  /* 0x0000000000147947 */ /* 0x000fea0003800000 */
.L_x_73:
[----:B------:R-:W-:Y:S02]  /*3c10*/  MOV R2, 0x3c30 ;  /* 0x00003c3000027802 */ /* 0x000fe40000000f00 */
[----:B---3-5:R-:W-:Y:S05]  /*3c20*/  CALL.REL.NOINC `($__internal_0_$__cuda_sm10x_tcgen05_guardrail_trap_col_being_dealloced_not_returned_by_alloc) ;  /* 0x0000003400107944 */ /* 0x028fea0003c00000 */
[----:B------:R-:W-:Y:S05]  /*3c30*/  BRA `(.L_x_74) ;  /* 0x0000000000087947 */ /* 0x000fea0003800000 */
.L_x_72:
[----:B------:R-:W-:Y:S02]  /*3c40*/  MOV R2, 0x3c60 ;  /* 0x00003c6000027802 */ /* 0x000fe40000000f00 */
[----:B---3-5:R-:W-:Y:S05]  /*3c50*/  CALL.REL.NOINC `($__internal_2_$__cuda_sm10x_tcgen05_guardrail_trap_unallocated_columns_being_dealloced) ;  /* 0x00000034001c7944 */ /* 0x028fea0003c00000 */
.L_x_74:
[----:B------:R-:W-:Y:S01]  /*3c60*/  NOP ;  /* 0x0000000000007918 */ /* 0x000fe20000000000 */
[----:B------:R-:W-:Y:S05]  /*3c70*/  EXIT ;  /* 0x000000000000794d */ /* 0x000fea0003800000 */
.L_x_56:
[----:B------:R-:W-:-:S09]  /*3c80*/  UISETP.NE.OR UP0, UPT, UR18, 0x3, !UP3 ;  /* 0x000000031200788c */ /* 0x000fd2000df05670 */
[----:B------:R-:W-:Y:S05]  /*3c90*/  BRA.U UP0, `(.L_x_75) ;  /* 0x0000000d00347547 */ /* 0x000fea000b800000 */
[----:B------:R-:W2:Y:S01]  /*3ca0*/  LDCU.64 UR4, c[0x0][0x888] ;  /* 0x00011100ff0477ac */ /* 0x000ea20008000a00 */
[----:B------:R-:W3:Y:S01]  /*3cb0*/  LDC.64 R12, c[0x0][0x348] ;  /* 0x0000d200ff0c7b82 */ /* 0x000ee20000000a00 */
[----:B------:R-:W-:Y:S02]  /*3cc0*/  HFMA2 R9, -RZ, RZ, 0, 0 ;  /* 0x00000000ff097431 */ /* 0x000fe400000001ff */
[----:B------:R-:W-:Y:S01]  /*3cd0*/  IMAD.MOV.U32 R11, RZ, RZ, 0x1 ;  /* 0x00000001ff0b7424 */ /* 0x000fe200078e00ff */
[----:B------:R-:W4:Y:S01]  /*3ce0*/  LDCU UR33, c[0x0][0x370] ;  /* 0x00006e00ff2177ac */ /* 0x000f220008000800 */
[----:B------:R-:W-:Y:S01]  /*3cf0*/  IMAD.MOV.U32 R10, RZ, RZ, RZ ;  /* 0x000000ffff0a7224 */ /* 0x000fe200078e00ff */
[----:B------:R-:W-:Y:S01]  /*3d00*/  MOV R3, 0x1000 ;  /* 0x0000100000037802 */ /* 0x000fe20000000f00 */
[----:B------:R-:W4:Y:S01]  /*3d10*/  LDCU.128 UR28, c[0x0][0xb10] ;  /* 0x00016200ff1c77ac */ /* 0x000f220008000c00 */
[----:B------:R-:W1:Y:S01]  /*3d20*/  LDCU UR32, c[0x0][0x374] ;  /* 0x00006e80ff2077ac */ /* 0x000e620008000800 */
[----:B------:R-:W1:Y:S01]  /*3d30*/  LDCU.64 UR26, c[0x0][0x890] ;  /* 0x00011200ff1a77ac */ /* 0x000e620008000a00 */
[----:B--2---:R-:W-:Y:S01]  /*3d40*/  UISETP.NE.U32.AND UP0, UPT, UR4, URZ, UPT ;  /* 0x000000ff0400728c */ /* 0x004fe2000bf05070 */
[----:B------:R-:W2:Y:S01]  /*3d50*/  LDCU UR16, c[0x0][0xb0c] ;  /* 0x00016180ff1077ac */ /* 0x000ea20008000800 */
[----:B------:R-:W3:Y:S01]  /*3d60*/  LDCU UR38, c[0x0][0xb20] ;  /* 0x00016400ff2677ac */ /* 0x000ee20008000800 */
[----:B------:R-:W3:Y:S01]  /*3d70*/  LDCU UR4, c[0x0][0xb30] ;  /* 0x00016600ff0477ac */ /* 0x000ee20008000800 */
[----:B------:R-:W-:Y:S01]  /*3d80*/  UMOV UR17, 0x400 ;  /* 0x0000040000117882 */ /* 0x000fe20000000000 */
[----:B----4-:R-:W-:-:S02]  /*3d90*/  UIMAD.WIDE.U32 UR6, UR33, UR28, URZ ;  /* 0x0000001c210672a5 */ /* 0x010fc4000f8e00ff */
[----:B-1----:R-:W-:Y:S02]  /*3da0*/  UIMAD.WIDE.U32 UR8, UR32, UR31, URZ ;  /* 0x0000001f200872a5 */ /* 0x002fe4000f8e00ff */
[----:B------:R-:W-:Y:S02]  /*3db0*/  ULEA UR17, UR48, UR17, 0x18 ;  /* 0x0000001130117291 */ /* 0x000fe4000f8ec0ff */
[----:B------:R-:W-:Y:S02]  /*3dc0*/  USEL UR37, URZ, 0x1, UP5 ;  /* 0x00000001ff257887 */ /* 0x000fe4000a800000 */
[----:B------:R-:W-:Y:S02]  /*3dd0*/  UISETP.NE.AND.EX UP5, UPT, UR5, URZ, UPT, UP0 ;  /* 0x000000ff0500728c */ /* 0x000fe4000bfa5300 */
[----:B------:R-:W-:Y:S02]  /*3de0*/  UISETP.NE.U32.AND UP6, UPT, UR26, URZ, UPT ;  /* 0x000000ff1a00728c */ /* 0x000fe4000bfc5070 */
[----:B------:R-:W-:-:S02]  /*3df0*/  UIADD3 UR5, UPT, UPT, UR17, 0x50, URZ ;  /* 0x0000005011057890 */ /* 0x000fc4000fffe0ff */
[----:B------:R-:W-:Y:S01]  /*3e00*/  UISETP.NE.AND UP0, UPT, UR42, 0x1, UPT ;  /* 0x000000012a00788c */ /* 0x000fe2000bf05270 */
[----:B------:R-:W-:Y:S01]  /*3e10*/  UMOV UR35, UR7 ;  /* 0x0000000700237c82 */ /* 0x000fe20008000000 */
[----:B------:R-:W-:Y:S01]  /*3e20*/  UMOV UR34, UR9 ;  /* 0x0000000900227c82 */ /* 0x000fe20008000000 */
[----:B--2---:R-:W-:Y:S02]  /*3e30*/  UISETP.NE.AND UP0, UPT, UR16, 0x1, UPT ;  /* 0x000000011000788c */ /* 0x004fe4000bf05270 */
[----:B------:R-:W-:Y:S02]  /*3e40*/  UPLOP3.LUT UP4, UPT, UPT, UPT, UPT, 0x40, 0x4 ;  /* 0x000000000004789c */ /* 0x000fe40003f8e870 */
[----:B------:R-:W-:Y:S01]  /*3e50*/  UISETP.GE.AND UP2, UPT, UR42, 0x1, UPT ;  /* 0x000000012a00788c */ /* 0x000fe2000bf46270 */
[----:B------:R-:W1:Y:S01]  /*3e60*/  LDCU.64 UR14, c[0x0][0xb28] ;  /* 0x00016500ff0e77ac */ /* 0x000e620008000a00 */
[----:B------:R-:W-:Y:S02]  /*3e70*/  UISETP.NE.AND.EX UP6, UPT, UR27, URZ, UPT, UP6 ;  /* 0x000000ff1b00728c */ /* 0x000fe4000bfc5360 */
[----:B------:R-:W-:-:S02]  /*3e80*/  UPRMT UR48, UR48, 0x654, UR5 ;  /* 0x0000065430307896 */ /* 0x000fc40008000005 */
[----:B------:R-:W-:Y:S02]  /*3e90*/  USHF.R.U32.HI UR35, URZ, UR29, UR35 ;  /* 0x0000001dff237299 */ /* 0x000fe40008011623 */
[----:B---3--:R-:W-:Y:S02]  /*3ea0*/  USHF.R.U32.HI UR34, URZ, UR38, UR34 ;  /* 0x00000026ff227299 */ /* 0x008fe40008011622 */
[----:B------:R-:W-:Y:S02]  /*3eb0*/  UISETP.NE.AND UP0, UPT, UR30, 0x1, UPT ;  /* 0x000000011e00788c */ /* 0x000fe4000bf05270 */
[----:B------:R-:W-:-:S11]  /*3ec0*/  UISETP.NE.AND UP3, UPT, UR4, 0x1, UPT ;  /* 0x000000010400788c */ /* 0x000fd6000bf65270 */
.L_x_83:
[C---:B------:R-:W-:Y:S02]  /*3ed0*/  LEA R8, R10.reuse, UR17, 0x3 ;  /* 0x000000110a087c11 */ /* 0x040fe4000f8e18ff */
[----:B------:R-:W-:Y:S02]  /*3ee0*/  SHF.L.U32 R0, R9, 0x1f, RZ ;  /* 0x0000001f09007819 */ /* 0x000fe400000006ff */
[----:B------:R-:W-:Y:S02]  /*3ef0*/  LEA R4, R10, UR17, 0x4 ;  /* 0x000000110a047c11 */ /* 0x000fe4000f8e20ff */
[----:B--2---:R-:W2:Y:S02]  /*3f00*/  SYNCS.PHASECHK.TRANS64.TRYWAIT P0, [R8+URZ+0x70], R0 ;  /* 0x00007000080075a7 */ /* 0x004ea400080011ff */
[----:B--2---:R-:W-:Y:S05]  /*3f10*/  @!P0 BRA `(.L_x_76) ;  /* 0x0000002c00d08947 */ /* 0x004fea0003800000 */
.L_x_132:
[----:B------:R-:W3:Y:S01]  /*3f20*/  LDS.128 R4, [R4+0x100] ;  /* 0x0001000004047984 */ /* 0x000ee20000000c00 */
[----:B------:R-:W-:Y:S01]  /*3f30*/  UISETP.GE.AND UP0, UPT, UR42, 0x1, UPT ;  /* 0x000000012a00788c */ /* 0x000fe2000bf06270 */
[----:B------:R-:W-:Y:S01]  /*3f40*/  @!PT LDS RZ, [RZ] ;  /* 0x00000000fffff984 */ /* 0x000fe20000000800 */
[----:B------:R-:W-:Y:S01]  /*3f50*/  @!PT LDS RZ, [RZ] ;  /* 0x00000000fffff984 */ /* 0x000fe20000000800 */
[----:B------:R-:W-:Y:S01]  /*3f60*/  @!PT LDS RZ, [RZ] ;  /* 0x00000000fffff984 */ /* 0x000fe20000000800 */
[----:B------:R-:W-:Y:S01]  /*3f70*/  @!PT LDS RZ, [RZ] ;  /* 0x00000000fffff984 */ /* 0x000fe20000000800 */
[----:B------:R4:W-:Y:S06]  /*3f80*/  MEMBAR.ALL.CTA ;  /* 0x0000000000007992 */ /* 0x0009ec0000008000 */
[----:B----4-:R-:W4:Y:S01]  /*3f90*/  FENCE.VIEW.ASYNC.S ;  /* 0x00000000000073c6 */ /* 0x010f220000000000 */
[----:B---3--:R-:W-:Y:S11]  /*3fa0*/  LOP3.LUT P0, RZ, R6, 0x1, RZ, 0xc0, !PT ;  /* 0x0000000106ff7812 */ /* 0x008ff6000780c0ff */
[----:B------:R-:W-:Y:S02]  /*3fb0*/  @!UPT UIADD3 URZ, UPT, UPT, URZ, URZ, URZ ;  /* 0x000000fffffff290 */ /* 0x000fe4000fffe0ff */
[----:B----4-:R-:W-:Y:S01]  /*3fc0*/  VOTEU.ANY UP2, P0 ;  /* 0x0000000000ff7886 */ /* 0x010fe20000040100 */
[----:B------:R-:W-:Y:S11]  /*3fd0*/  PLOP3.LUT P0, PT, PT, PT, UP2, 0x80, 0x8 ;  /* 0x000000000008781c */ /* 0x000ff60003f0f028 */
[----:B------:R-:W-:Y:S02]  /*3fe0*/  @!UPT UIADD3 URZ, UPT, UPT, URZ, URZ, URZ ;  /* 0x000000fffffff290 */ /* 0x000fe4000fffe0ff */
[----:B--2---:R-:W-:Y:S02]  /*3ff0*/  @P0 SHF.R.U32.HI R0, RZ, 0x10, R5 ;  /* 0x00000010ff000819 */ /* 0x004fe40000011605 */
[----:B------:R-:W-:Y:S02]  /*4000*/  @P0 MOV R2, R4 ;  /* 0x0000000400020202 */ /* 0x000fe40000000f00 */
[----:B------:R-:W-:Y:S01]  /*4010*/  @P0 R2UR UR4, R0 ;  /* 0x00000000000402ca */ /* 0x000fe200000e0000 */
[----:B------:R-:W-:Y:S01]  /*4020*/  VIADD R0, R8, 0x80 ;  /* 0x0000008008007836 */ /* 0x000fe20000000000 */
[----:B------:R-:W-:Y:S02]  /*4030*/  @P0 LOP3.LUT R4, R5, 0xffff, RZ, 0xc0, !PT ;  /* 0x0000ffff05040812 */ /* 0x000fe400078ec0ff */
[----:B------:R-:W-:Y:S02]  /*4040*/  @P0 R2UR UR6, R2 ;  /* 0x00000000020602ca */ /* 0x000fe400000e0000 */
[----:B------:R-:W-:Y:S02]  /*4050*/  PRMT R0, RZ, 0x654, R0 ;  /* 0x00000654ff007816 */ /* 0x000fe40000000000 */
[----:B------:R-:W-:Y:S02]  /*4060*/  @P0 R2UR UR5, R4 ;  /* 0x00000000040502ca */ /* 0x000fe400000e0000 */
[----:B------:R2:W-:Y:S03]  /*4070*/  SYNCS.ARRIVE.TRANS64.RED.A1T0 RZ, [R0+URZ], RZ ;  /* 0x000000ff00ff79a7 */ /* 0x0005e600081004ff */
[----:B------:R-:W-:Y:S04]  /*4080*/  @UP2 UMOV UR25, UR4 ;  /* 0x0000000400192c82 */ /* 0x000fe80008000000 */
[----:B------:R-:W-:Y:S04]  /*4090*/  @UP2 UMOV UR13, UR6 ;  /* 0x00000006000d2c82 */ /* 0x000fe80008000000 */
[----:B------:R-:W-:Y:S01]  /*40a0*/  @UP2 UMOV UR7, UR5 ;  /* 0x0000000500072c82 */ /* 0x000fe20008000000 */
[----:B------:R-:W-:Y:S05]  /*40b0*/  BRA.U !UP0, `(.L_x_77) ;  /* 0x0000000108c07547 */ /* 0x000fea000b800000 */
[----:B------:R-:W-:Y:S02]  /*40c0*/  UIMAD.WIDE.U32 UR10, UR7, UR31, URZ ;  /* 0x0000001f070a72a5 */ /* 0x000fe4000f8e00ff */
[----:B------:R-:W-:Y:S02]  /*40d0*/  UP2UR UR12, UPR, URZ, 0x4 ;  /* 0x00000004ff0c7883 */ /* 0x000fe40008000000 */
[----:B------:R-:W-:Y:S02]  /*40e0*/  UISETP.NE.AND UP2, UPT, UR30, 0x1, UPT ;  /* 0x000000011e00788c */ /* 0x000fe4000bf45270 */
[----:B------:R-:W-:Y:S02]  /*40f0*/  UIMAD.WIDE.U32 UR18, UR13, UR28, URZ ;  /* 0x0000001c0d1272a5 */ /* 0x000fe4000f8e00ff */
[----:B------:R-:W-:Y:S02]  /*4100*/  USEL UR4, UR32, UR34, !UP2 ;  /* 0x0000002220047287 */ /* 0x000fe4000d000000 */
[----:B------:R-:W-:Y:S02]  /*4110*/  UISETP.NE.AND UP0, UPT, UR16, 0x1, UPT ;  /* 0x000000011000788c */ /* 0x000fe4000bf05270 */
[----:B------:R-:W-:Y:S02]  /*4120*/  UP2UR UR24, UPR, URZ, 0x2 ;  /* 0x00000002ff187883 */ /* 0x000fe40008000000 */
[----:B------:R-:W-:Y:S02]  /*4130*/  UISETP.NE.AND UP1, UPT, UR42, 0x1, UPT ;  /* 0x000000012a00788c */ /* 0x000fe4000bf25270 */
[----:B-1----:R-:W-:Y:S02]  /*4140*/  UIMAD.WIDE.U32 UR20, UR4, UR14, URZ ;  /* 0x0000000e041472a5 */ /* 0x002fe4000f8e00ff */
[----:B------:R-:W-:Y:S01]  /*4150*/  USEL UR8, UR33, UR35, !UP0 ;  /* 0x0000002321087287 */ /* 0x000fe2000c000000 */
[----:B------:R-:W-:Y:S02]  /*4160*/  UMOV UR5, UR11 ;  /* 0x0000000b00057c82 */ /* 0x000fe40008000000 */
[----:B------:R-:W-:Y:S02]  /*4170*/  USHF.R.U32.HI UR6, URZ, UR38, UR5 ;  /* 0x00000026ff067299 */ /* 0x000fe40008011605 */
[----:B------:R-:W-:Y:S02]  /*4180*/  UIMAD.WIDE.U32 UR22, UR8, UR14, URZ ;  /* 0x0000000e081672a5 */ /* 0x000fe4000f8e00ff */
[----:B------:R-:W-:Y:S02]  /*4190*/  USEL UR6, UR7, UR6, !UP2 ;  /* 0x0000000607067287 */ /* 0x000fe4000d000000 */
[----:B------:R-:W-:Y:S02]  /*41a0*/  UISETP.NE.AND UP2, UPT, UR12, URZ, UPT ;  /* 0x000000ff0c00728c */ /* 0x000fe4000bf45270 */
[----:B------:R-:W-:Y:S01]  /*41b0*/  UIMAD.WIDE.U32 UR10, UR6, UR14, URZ ;  /* 0x0000000e060a72a5 */ /* 0x000fe2000f8e00ff */
[----:B------:R-:W-:Y:S02]  /*41c0*/  UMOV UR5, UR19 ;  /* 0x0000001300057c82 */ /* 0x000fe40008000000 */
[----:B------:R-:W-:Y:S03]  /*41d0*/  USHF.R.U32.HI UR9, URZ, UR29, UR5 ;  /* 0x0000001dff097299 */ /* 0x000fe60008011605 */
[----:B------:R-:W-:Y:S02]  /*41e0*/  UMOV UR5, UR21 ;  /* 0x0000001500057c82 */ /* 0x000fe40008000000 */
[----:B------:R-:W-:Y:S03]  /*41f0*/  @UP1 USHF.R.U32.HI UR4, URZ, UR15, UR5 ;  /* 0x0000000fff041299 */ /* 0x000fe60008011605 */
[----:B------:R-:W-:Y:S01]  /*4200*/  UMOV UR5, UR23 ;  /* 0x0000001700057c82 */ /* 0x000fe20008000000 */
[----:B------:R-:W-:Y:S02]  /*4210*/  UIMAD UR4, UR42, UR4, URZ ;  /* 0x000000042a0472a4 */ /* 0x000fe4000f8e02ff */
[----:B------:R-:W-:Y:S02]  /*4220*/  @UP1 USHF.R.U32.HI UR8, URZ, UR15, UR5 ;  /* 0x0000000fff081299 */ /* 0x000fe40008011605 */
[----:B------:R-:W-:Y:S02]  /*4230*/  USEL UR5, UR13, UR9, !UP0 ;  /* 0x000000090d057287 */ /* 0x000fe4000c000000 */
[----:B------:R-:W-:Y:S02]  /*4240*/  UIMAD UR9, UR42, UR8, URZ ;  /* 0x000000082a0972a4 */ /* 0x000fe4000f8e02ff */
[----:B------:R-:W-:Y:S03]  /*4250*/  UISETP.GE.AND UP0, UPT, UR6, UR4, UPT ;  /* 0x000000040600728c */ /* 0x000fe6000bf06270 */
[----:B------:R-:W-:Y:S01]  /*4260*/  UMOV UR4, UR11 ;  /* 0x0000000b00047c82 */ /* 0x000fe20008000000 */
[----:B------:R-:W-:Y:S02]  /*4270*/  UISETP.GE.OR UP0, UPT, UR5, UR9, UP0 ;  /* 0x000000090500728c */ /* 0x000fe40008706670 */
[----:B------:R-:W-:Y:S02]  /*4280*/  USHF.R.U32.HI UR4, URZ, UR15, UR4 ;  /* 0x0000000fff047299 */ /* 0x000fe40008011604 */
[----:B------:R-:W-:Y:S02]  /*4290*/  UIMAD.WIDE.U32 UR10, UR5, UR14, URZ ;  /* 0x0000000e050a72a5 */ /* 0x000fe4000f8e00ff */
[----:B------:R-:W-:Y:S04]  /*42a0*/  USEL UR12, UR6, UR4, !UP1 ;  /* 0x00000004060c7287 */ /* 0x000fe8000c800000 */
[----:B------:R-:W-:Y:S01]  /*42b0*/  UIADD3 UR9, UPT, UPT, -UR12, URZ, URZ ;  /* 0x000000ff0c097290 */ /* 0x000fe2000fffe1ff */
[----:B------:R-:W-:Y:S02]  /*42c0*/  @!UP0 UMOV UR4, UR11 ;  /* 0x0000000b00048c82 */ /* 0x000fe40008000000 */
[----:B------:R-:W-:Y:S02]  /*42d0*/  @!UP0 USHF.R.U32.HI UR4, URZ, UR15, UR4 ;  /* 0x0000000fff048299 */ /* 0x000fe40008011604 */
[----:B------:R-:W-:Y:S02]  /*42e0*/  UIMAD UR9, UR42, UR9, UR6 ;  /* 0x000000092a0972a4 */ /* 0x000fe4000f8e0206 */
[----:B------:R-:W-:Y:S02]  /*42f0*/  @!UP0 USEL UR4, UR5, UR4, !UP1 ;  /* 0x0000000405048287 */ /* 0x000fe4000c800000 */
[----:B------:R-:W-:Y:S02]  /*4300*/  UISETP.NE.AND UP1, UPT, UR24, URZ, UPT ;  /* 0x000000ff1800728c */ /* 0x000fe4000bf25270 */
[----:B------:R-:W-:Y:S02]  /*4310*/  @!UP0 UIMAD UR9, UR8, UR9, UR4 ;  /* 0x00000009080982a4 */ /* 0x000fe4000f8e0204 */
[----:B------:R-:W-:Y:S02]  /*4320*/  @!UP0 UIADD3 UR10, UPT, UPT, UR12, -UR4, URZ ;  /* 0x800000040c0a8290 */ /* 0x000fe4000fffe0ff */
[----:B------:R-:W-:Y:S02]  /*4330*/  UIADD3 UR4, UPT, UPT, -UR5, URZ, URZ ;  /* 0x000000ff05047290 */ /* 0x000fe4000fffe1ff */
[----:B------:R-:W-:Y:S02]  /*4340*/  UIADD3 UR8, UPT, UPT, -UR6, URZ, URZ ;  /* 0x000000ff06087290 */ /* 0x000fe4000fffe1ff */
[----:B------:R-:W-:Y:S02]  /*4350*/  @!UP0 UIMAD UR6, UR10, UR42, UR5 ;  /* 0x0000002a0a0682a4 */ /* 0x000fe4000f8e0205 */
[----:B------:R-:W-:Y:S02]  /*4360*/  UIMAD UR13, UR16, UR4, UR13 ;  /* 0x00000004100d72a4 */ /* 0x000fe4000f8e020d */
[----:B------:R-:W-:Y:S01]  /*4370*/  UIMAD UR7, UR30, UR8, UR7 ;  /* 0x000000081e0772a4 */ /* 0x000fe2000f8e0207 */
[----:B------:R-:W-:Y:S02]  /*4380*/  @!UP0 UMOV UR5, UR9 ;  /* 0x0000000900058c82 */ /* 0x000fe40008000000 */
[----:B------:R-:W-:Y:S02]  /*4390*/  UIMAD UR13, UR5, UR16, UR13 ;  /* 0x00000010050d72a4 */ /* 0x000fe4000f8e020d */
[----:B------:R-:W-:Y:S11]  /*43a0*/  UIMAD UR7, UR6, UR30, UR7 ;  /* 0x0000001e060772a4 */ /* 0x000ff6000f8e0207 */
[----:B------:R-:W-:Y:S01]  /*43b0*/  @!UPT UIADD3 URZ, UPT, UPT, URZ, URZ, URZ ;  /* 0x000000fffffff290 */ /* 0x000fe2000fffe0ff */
.L_x_77:
[----:B------:R-:W3:Y:S01]  /*43c0*/  @!UP3 LDCU.128 UR20, c[0x0][0xb10] ;  /* 0x00016200ff14b7ac */ /* 0x000ee20008000c00 */
[----:B------:R-:W-:Y:S02]  /*43d0*/  ISETP.NE.U32.AND P0, PT, RZ, UR26, PT ;  /* 0x0000001aff007c0c */ /* 0x000fe4000bf05070 */
[----:B------:R-:W-:Y:S02]  /*43e0*/  SHF.L.U32 R2, R11, 0x1f, RZ ;  /* 0x0000001f0b027819 */ /* 0x000fe400000006ff */
[----:B------:R-:W-:Y:S01]  /*43f0*/  ISETP.NE.AND.EX P0, PT, RZ, UR27, PT, P0 ;  /* 0x0000001bff007c0c */ /* 0x000fe2000bf05300 */
[----:B------:R-:W4:Y:S01]  /*4400*/  @!UP3 LDCU UR5, c[0x0][0xb0c] ;  /* 0x00016180ff05b7ac */ /* 0x000f220008000800 */
[----:B---3--:R-:W-:Y:S07]  /*4410*/  UIMAD.WIDE.U32 UR8, UR13, UR20, URZ ;  /* 0x000000140d0872a5 */ /* 0x008fee000f8e00ff */
[----:B------:R-:W-:Y:S01]  /*4420*/  @!UP3 UMOV UR4, UR9 ;  /* 0x000000090004bc82 */ /* 0x000fe20008000000 */
[----:B----4-:R-:W-:Y:S02]  /*4430*/  @!UP3 UISETP.NE.AND UP0, UPT, UR5, 0x1, UPT ;  /* 0x000000010500b88c */ /* 0x010fe4000bf05270 */
[----:B------:R-:W-:Y:S02]  /*4440*/  @!UP3 USHF.R.U32.HI UR4, URZ, UR21, UR4 ;  /* 0x00000015ff04b299 */ /* 0x000fe40008011604 */
[----:B------:R-:W-:Y:S02]  /*4450*/  UIMAD.WIDE.U32 UR8, UR7, UR23, URZ ;  /* 0x00000017070872a5 */ /* 0x000fe4000f8e00ff */
[----:B------:R-:W-:Y:S02]  /*4460*/  @!UP3 USEL UR10, UR13, UR4, !UP0 ;  /* 0x000000040d0ab287 */ /* 0x000fe4000c000000 */
[----:B------:R-:W-:Y:S03]  /*4470*/  @!UP3 UISETP.NE.AND UP0, UPT, UR22, 0x1, UPT ;  /* 0x000000011600b88c */ /* 0x000fe6000bf05270 */
[----:B------:R-:W-:Y:S02]  /*4480*/  @!UP3 UMOV UR6, UR9 ;  /* 0x000000090006bc82 */ /* 0x000fe40008000000 */
[----:B------:R-:W3:Y:S02]  /*4490*/  @!UP3 LDCU UR4, c[0x0][0xb20] ;  /* 0x00016400ff04b7ac */ /* 0x000ee40008000800 */
[----:B---3--:R-:W-:Y:S04]  /*44a0*/  @!UP3 USHF.R.U32.HI UR6, URZ, UR4, UR6 ;  /* 0x00000004ff06b299 */ /* 0x008fe80008011606 */
[----:B------:R-:W-:Y:S04]  /*44b0*/  @!UP3 USEL UR6, UR7, UR6, !UP0 ;  /* 0x000000060706b287 */ /* 0x000fe8000c000000 */
[----:B------:R-:W-:Y:S02]  /*44c0*/  @!UP3 UIADD3 UR4, UPT, UPT, -UR10, UR6, URZ ;  /* 0x000000060a04b290 */ /* 0x000fe4000fffe1ff */
[----:B------:R-:W-:Y:S02]  /*44d0*/  @!UP3 UIADD3 UR6, UPT, UPT, UR10, -UR6, URZ ;  /* 0x800000060a06b290 */ /* 0x000fe4000fffe0ff */
[----:B------:R-:W-:Y:S02]  /*44e0*/  @!UP3 UIMAD UR13, UR4, UR5, UR13 ;  /* 0x00000005040db2a4 */ /* 0x000fe4000f8e020d */
[----:B------:R-:W-:Y:S01]  /*44f0*/  @!UP3 UIMAD UR7, UR6, UR22, UR7 ;  /* 0x000000160607b2a4 */ /* 0x000fe2000f8e0207 */
[----:B------:R-:W-:Y:S11]  /*4500*/  BRA.U UP4, `(.L_x_78) ;  /* 0x0000000104107547 */ /* 0x000ff6000b800000 */
[----:B------:R-:W-:Y:S04]  /*4510*/  MOV R4, UR37 ;  /* 0x0000002500047c02 */ /* 0x000fe80008000f00 */
[----:B------:R-:W-:Y:S04]  /*4520*/  SHF.L.U32 R4, R4, 0x1f, RZ ;  /* 0x0000001f04047819 */ /* 0x000fe800000006ff */
[----:B------:R-:W3:Y:S02]  /*4530*/  SYNCS.PHASECHK.TRANS64.TRYWAIT P1, [UR17+0x68], R4 ;  /* 0x00006804ff0075a7 */ /* 0x000ee40008021111 */
[----:B---3--:R-:W-:Y:S05]  /*4540*/  @!P1 BRA `(.L_x_79) ;  /* 0x0000002800589947 */ /* 0x008fea0003800000 */
.L_x_78:
[----:B------:R-:W-:Y:S05]  /*4550*/  BRA.U !UP6, `(.L_x_80) ;  /* 0x000000010e387547 */ /* 0x000fea000b800000 */
[----:B------:R-:W-:Y:S01]  /*4560*/  UPLOP3.LUT UP1, UPT, UPT, UPT, UP5, 0x80, 0x8 ;  /* 0x000000000008789c */ /* 0x000fe20003f2f050 */
[----:B--2---:R-:W-:Y:S01]  /*4570*/  HFMA2 R0, -RZ, RZ, 0, 5.9604644775390625e-08 ;  /* 0x00000001ff007431 */ /* 0x004fe200000001ff */
[----:B------:R-:W2:Y:S01]  /*4580*/  LDCU.64 UR8, c[0x0][0x358] ;  /* 0x00006b00ff0877ac */ /* 0x000ea20008000a00 */
[----:B------:R-:W-:Y:S03]  /*4590*/  IMAD.MOV.U32 R79, RZ, RZ, 0x1 ;  /* 0x00000001ff4f7424 */ /* 0x000fe600078e00ff */
[----:B------:R-:W-:Y:S05]  /*45a0*/  PLOP3.LUT P1, PT, PT, PT, UP1, 0x80, 0x8 ;  /* 0x000000000008781c */ /* 0x000fea0003f2f018 */
[----:B------:R-:W3:Y:S01]  /*45b0*/  @UP1 LDCU.64 UR4, c[0x0][0x888] ;  /* 0x00011100ff0417ac */ /* 0x000ee20008000a00 */
[----:B------:R-:W-:Y:S07]  /*45c0*/  @UP1 UIMAD UR6, UR36, UR26, URZ ;  /* 0x0000001a240612a4 */ /* 0x000fee000f8e02ff */
[----:B------:R-:W-:Y:S01]  /*45d0*/  @!P1 PRMT R79, R0, 0x7610, R79 ;  /* 0x00007610004f9816 */ /* 0x000fe2000000004f */
[----:B---3--:R-:W-:Y:S06]  /*45e0*/  @UP1 UIMAD.WIDE UR4, UR6, 0x4, UR4 ;  /* 0x00000004060418a5 */ /* 0x008fec000f8e0204 */
[----:B------:R-:W-:Y:S01]  /*45f0*/  IMAD.U32 R4, RZ, RZ, UR4 ;  /* 0x00000004ff047e24 */ /* 0x000fe2000f8e00ff */
[----:B------:R-:W-:Y:S04]  /*4600*/  MOV R5, UR5 ;  /* 0x0000000500057c02 */ /* 0x000fe80008000f00 */
[----:B------:R-:W3:Y:S01]  /*4610*/  @!UP1 LDCU UR4, c[0x0][0x880] ;  /* 0x00011000ff0497ac */ /* 0x000ee20008000800 */
[----:B--2--5:R4:W5:Y:S02]  /*4620*/  @P1 LDG.E R39, desc[UR8][R4.64] ;  /* 0x0000000804271981 */ /* 0x024964000c1e1900 */
[----:B---34-:R-:W-:Y:S07]  /*4630*/  @!P1 IMAD.U32 R39, RZ, RZ, UR4 ;  /* 0x00000004ff279e24 */ /* 0x018fee000f8e00ff */
.L_x_80:
[----:B-----5:R-:W-:Y:S01]  /*4640*/  @!P0 FSETP.EQ.AND P2, PT, R39, RZ, PT ;  /* 0x000000ff2700820b */ /* 0x020fe20003f42000 */
[----:B------:R-:W-:Y:S01]  /*4650*/  @!UPT UIADD3 URZ, UPT, UPT, URZ, URZ, URZ ;  /* 0x000000fffffff290 */ /* 0x000fe2000fffe0ff */
[----:B------:R-:W-:Y:S11]  /*4660*/  @!P0 BRA `(.L_x_81) ;  /* 0x0000000000148947 */ /* 0x000ff60003800000 */
[----:B------:R-:W-:Y:S02]  /*4670*/  LOP3.LUT P0, RZ, R79, 0xff, RZ, 0xc0, !PT ;  /* 0x000000ff4fff7812 */ /* 0x000fe4000780c0ff */
[----:B------:R-:W-:Y:S04]  /*4680*/  PLOP3.LUT P2, PT, PT, PT, UP1, 0x80, 0x8 ;  /* 0x000000000008781c */ /* 0x000fe80003f4f018 */
[----:B------:R-:W-:Y:S07]  /*4690*/  PLOP3.LUT P2, PT, P2, PT, PT, 0x8, 0x80 ;  /* 0x000000000080781c */ /* 0x000fee000174e170 */
[----:B------:R-:W-:Y:S11]  /*46a0*/  @P0 FSETP.EQ.AND P2, PT, R39, RZ, PT ;  /* 0x000000ff2700020b */ /* 0x000ff60003f42000 */
[----:B------:R-:W-:Y:S02]  /*46b0*/  @!UPT UIADD3 URZ, UPT, UPT, URZ, URZ, URZ ;  /* 0x000000fffffff290 */ /* 0x000fe4000fffe0ff */
.L_x_81:
[----:B------:R-:W3:Y:S01]  /*46c0*/  SYNCS.PHASECHK.TRANS64.TRYWAIT P0, [UR17+0x58], R2 ;  /* 0x00005802ff0075a7 */ /* 0x000ee20008001111 */
[----:B------:R-:W-:Y:S02]  /*46d0*/  ELECT P1, URZ, PT ;  /* 0x0000000000ff782f */ /* 0x000fe40003820000 */
[----:B------:R-:W-:Y:S01]  /*46e0*/  IADD3 R10, PT, PT, R10, 0x1, RZ ;  /* 0x000000010a0a7810 */ /* 0x000fe20007ffe0ff */
[----:B---3--:R-:W-:Y:S10]  /*46f0*/  @!P0 BRA `(.L_x_82) ;  /* 0x0000002800048947 */ /* 0x008ff40003800000 */
.L_x_135:
[----:B------:R-:W-:Y:S01]  /*4700*/  PLOP3.LUT P1, PT, P2, P1, PT, 0xf2, 0x2f ;  /* 0x00000000002f781c */ /* 0x000fe20001723e72 */
[----:B------:R-:W-:Y:S01]  /*4710*/  UMOV UR18, 0x0 ;  /* 0x0000000000127882 */ /* 0x000fe20000000000 */
[----:B------:R-:W-:Y:S01]  /*4720*/  UMOV UR19, 0x10000000 ;  /* 0x1000000000137882 */ /* 0x000fe20000000000 */
[----:B------:R-:W-:Y:S01]  /*4730*/  UMOV UR12, UR36 ;  /* 0x00000024000c7c82 */ /* 0x000fe20008000000 */
[----:B------:R-:W-:Y:S01]  /*4740*/  LOP3.LUT R11, R11, 0x1, RZ, 0x3c, !PT ;  /* 0x000000010b0b7812 */ /* 0x000fe200078e3cff */
[----:B------:R-:W-:Y:S01]  /*4750*/  UMOV UR36, UR25 ;  /* 0x0000001900247c82 */ /* 0x000fe20008000000 */
[----:B------:R-:W-:Y:S07]  /*4760*/  UPLOP3.LUT UP4, UPT, UPT, UPT, UPT, 0x80, 0x8 ;  /* 0x000000000008789c */ /* 0x000fee0003f8f070 */
[----:B--2---:R-:W-:Y:S01]  /*4770*/  @!P1 IADD3 R2, P0, PT, R12, 0x580, RZ ;  /* 0x000005800c029810 */ /* 0x004fe20007f1e0ff */
[----:B------:R-:W-:Y:S03]  /*4780*/  VOTEU.ALL UP0, P1 ;  /* 0x0000000000ff7886 */ /* 0x000fe60000800000 */
[----:B------:R-:W-:Y:S01]  /*4790*/  @!P1 R2UR UR5, R2 ;  /* 0x00000000020592ca */ /* 0x000fe200000e0000 */
[----:B------:R-:W-:Y:S01]  /*47a0*/  @!P1 IMAD.X R0, RZ, RZ, R13, P0 ;  /* 0x000000ffff009224 */ /* 0x000fe200000e060d */
[----:B------:R-:W-:Y:S01]  /*47b0*/  @!UP0 USHF.L.U32 UR10, UR45, 0x6, URZ ;  /* 0x000000062d0a8899 */ /* 0x000fe200080006ff */
[----:B------:R-:W-:Y:S01]  /*47c0*/  ISETP.NE.AND P0, PT, R10, 0x2, PT ;  /* 0x000000020a00780c */ /* 0x000fe20003f05270 */
[----:B------:R-:W-:Y:S02]  /*47d0*/  @!UP0 USHF.L.U32 UR11, UR46, 0x6, URZ ;  /* 0x000000062e0b8899 */ /* 0x000fe400080006ff */
[----:B------:R-:W-:Y:S01]  /*47e0*/  @!P1 R2UR UR4, R0 ;  /* 0x00000000000492ca */ /* 0x000fe200000e0000 */
[----:B------:R-:W-:Y:S01]  /*47f0*/  @!UP0 UIADD3 UR8, UPT, UPT, UR17, 0x200, URZ ;  /* 0x0000020011088890 */ /* 0x000fe2000fffe0ff */
[----:B------:R-:W-:Y:S01]  /*4800*/  SEL R0, RZ, 0x1, P0 ;  /* 0x00000001ff007807 */ /* 0x000fe20000000000 */
[----:B------:R-:W-:Y:S01]  /*4810*/  @!UP0 UIADD3 UR9, UPT, UPT, UR17, 0x50, URZ ;  /* 0x0000005011098890 */ /* 0x000fe2000fffe0ff */
[----:B------:R-:W-:Y:S01]  /*4820*/  SEL R10, R10, RZ, P0 ;  /* 0x000000ff0a0a7207 */ /* 0x000fe20000000000 */
[----:B------:R-:W-:Y:S01]  /*4830*/  VOTEU.ALL UP0, P1 ;  /* 0x0000000000ff7886 */ /* 0x000fe20000800000 */
[----:B------:R-:W-:Y:S01]  /*4840*/  LOP3.LUT R9, R9, R0, RZ, 0x3c, !PT ;  /* 0x0000000009097212 */ /* 0x000fe200078e3cff */
[----:B------:R-:W-:Y:S01]  /*4850*/  IMAD.U32 R4, RZ, RZ, UR5 ;  /* 0x00000005ff047e24 */ /* 0x000fe2000f8e00ff */
[----:B------:R-:W-:Y:S02]  /*4860*/  UIADD3 UR45, UPT, UPT, UR7, UR57, URZ ;  /* 0x00000039072d7290 */ /* 0x000fe4000fffe0ff */
[----:B------:R-:W-:Y:S03]  /*4870*/  UIADD3 UR46, UPT, UPT, UR13, UR60, URZ ;  /* 0x0000003c0d2e7290 */ /* 0x000fe6000fffe0ff */
[----:B------:R-:W-:Y:S01]  /*4880*/  IMAD.U32 R5, RZ, RZ, UR4 ;  /* 0x00000004ff057e24 */ /* 0x000fe2000f8e00ff */
[----:B------:R-:W-:Y:S04]  /*4890*/  @!P1 R2UR UR4, R4 ;  /* 0x00000000040492ca */ /* 0x000fe800000e0000 */
[----:B------:R-:W-:Y:S11]  /*48a0*/  @!P1 R2UR UR5, R5 ;  /* 0x00000000050592ca */ /* 0x000ff600000e0000 */
[----:B------:R-:W-:Y:S02]  /*48b0*/  @!UPT UIADD3 URZ, UPT, UPT, URZ, URZ, URZ ;  /* 0x000000fffffff290 */ /* 0x000fe4000fffe0ff */
[----:B------:R2:W-:Y:S01]  /*48c0*/  @!UP0 UTMALDG.3D [UR8], [UR4], desc[UR18] ;  /* 0x00001208040085b4 */ /* 0x0005e20008011000 */
[----:B------:R2:W-:Y:S01]  /*48d0*/  @!P1 SYNCS.ARRIVE.TRANS64.RED.A0TR RZ, [UR17+0x50], R3 ;  /* 0x00005003ffff99a7 */ /* 0x0005e20008300411 */
[----:B------:R-:W-:Y:S01]  /*48e0*/  SYNCS.ARRIVE.TRANS64.RED.A1T0 RZ, [UR48], RZ ;  /* 0x000000ffffff79a7 */ /* 0x000fe20008100430 */
[----:B------:R-:W-:Y:S05]  /*48f0*/  BRA.U UP2, `(.L_x_83) ;  /* 0xfffffff502747547 */ /* 0x000fea000b83ffff */
[----:B------:R-:W-:Y:S07]  /*4900*/  MOV R0, UR17 ;  /* 0x0000001100007c02 */ /* 0x000fee0008000f00 */
.L_x_84:
[----:B---3--:R-:W-:-:S04]  /*4910*/  SHF.L.U32 R2, R11, 0x1f, RZ ;  /* 0x0000001f0b027819 */ /* 0x008fc800000006ff */
[----:B------:R3:W4:Y:S03]  /*4920*/  SYNCS.PHASECHK.TRANS64.TRYWAIT P0, [R0+URZ+0x58], R2 ;  /* 0x00005802000075a7 */ /* 0x00072600080011ff */
[----:B----4-:R-:W-:Y:S05]  /*4930*/  @!P0 NANOSLEEP.SYNCS 0x989680 ;  /* 0x009896800000895d */ /* 0x010fea0003900000 */
[----:B------:R-:W4:Y:S02]  /*4940*/  @!P0 SYNCS.PHASECHK.TRANS64 P0, [R0+URZ+0x58], R2 ;  /* 0x00005802000085a7 */ /* 0x000f2400080010ff */
[----:B-12-4-:R-:W-:Y:S05]  /*4950*/  @P0 EXIT ;  /* 0x000000000000094d */ /* 0x016fea0003800000 */
[----:B------:R-:W-:Y:S05]  /*4960*/  BRA `(.L_x_84) ;  /* 0xfffffffc00e87947 */ /* 0x000fea000383ffff */
.L_x_75:
[----:B------:R-:W-:-:S06]  /*4970*/  UISETP.GE.AND UP0, UPT, UR18, 0x4, UPT ;  /* 0x000000041200788c */ /* 0x000fcc000bf06270 */
[----:B------:R-:W-:-:S13]  /*4980*/  PLOP3.LUT P0, PT, PT, PT, UP0, 0x80, 0x8 ;  /* 0x000000000008781c */ /* 0x000fda0003f0f008 */
[----:B-1----:R-:W-:Y:S05]  /*4990*/  @!P0 EXIT ;  /* 0x000000000000894d */ /* 0x002fea0003800000 */
[----:B------:R-:W-:Y:S01]  /*49a0*/  BAR.SYNC.DEFER_BLOCKING 0x6, 0xa0 ;  /* 0x0182800000007b1d */ /* 0x000fe20000010000 */
[C---:B------:R-:W-:Y:S02]  /*49b0*/  IMAD.SHL.U32 R7, R76.reuse, 0x40, RZ ;  /* 0x000000404c077824 */ /* 0x040fe400078e00ff */
[----:B------:R-:W-:Y:S02]  /*49c0*/  HFMA2 R81, -RZ, RZ, 0, 0 ;  /* 0x00000000ff517431 */ /* 0x000fe400000001ff */
[C---:B------:R-:W-:Y:S01]  /*49d0*/  IMAD.SHL.U32 R4, R76.reuse, 0x20, RZ ;  /* 0x000000204c047824 */ /* 0x040fe200078e00ff */
[----:B------:R-:W-:Y:S01]  /*49e0*/  CS2R R82, SRZ ;  /* 0x0000000000527805 */ /* 0x000fe2000001ff00 */
[----:B------:R-:W-:Y:S01]  /*49f0*/  IMAD.SHL.U32 R6, R76, 0x2, RZ ;  /* 0x000000024c067824 */ /* 0x000fe200078e00ff */
[----:B------:R-:W-:Y:S01]  /*4a00*/  UMOV UR44, 0x400 ;  /* 0x00000400002c7882 */ /* 0x000fe20000000000 */
[----:B------:R-:W-:Y:S01]  /*4a10*/  LOP3.LUT R5, R7, 0x180, RZ, 0xc0, !PT ;  /* 0x0000018007057812 */ /* 0x000fe200078ec0ff */
[----:B------:R-:W-:Y:S01]  /*4a20*/  ULEA UR44, UR48, UR44, 0x18 ;  /* 0x0000002c302c7291 */ /* 0x000fe2000f8ec0ff */
[----:B------:R-:W-:Y:S01]  /*4a30*/  LOP3.LUT R4, R4, 0xc00, RZ, 0xc0, !PT ;  /* 0x00000c0004047812 */ /* 0x000fe200078ec0ff */
[----:B------:R-:W1:Y:S01]  /*4a40*/  LDC.64 R72, c[0x0][0x888] ;  /* 0x00022200ff487b82 */ /* 0x000e620000000a00 */
[----:B------:R-:W-:Y:S01]  /*4a50*/  LOP3.LUT R6, R5, 0x20, R6, 0xf8, !PT ;  /* 0x0000002005067812 */ /* 0x000fe200078ef806 */
[----:B------:R-:W-:Y:S01]  /*4a60*/  IMAD.SHL.U32 R5, R76, 0x8, RZ ;  /* 0x000000084c057824 */ /* 0x000fe200078e00ff */
[----:B------:R-:W-:Y:S01]  /*4a70*/  LOP3.LUT R4, R4, 0x40, R7, 0xf8, !PT ;  /* 0x0000004004047812 */ /* 0x000fe200078ef807 */
[----:B------:R-:W-:Y:S01]  /*4a80*/  IMAD.U32 R37, R76, 0x10000, RZ ;  /* 0x000100004c257824 */ /* 0x000fe200078e00ff */
[----:B------:R-:W-:Y:S01]  /*4a90*/  UIADD3 UR4, UPT, UPT, UR44, 0x1200, URZ ;  /* 0x000012002c047890 */ /* 0x000fe2000fffe0ff */
[----:B------:R-:W-:Y:S01]  /*4aa0*/  IMAD.MOV.U32 R36, RZ, RZ, RZ ;  /* 0x000000ffff247224 */ /* 0x000fe200078e00ff */
[----:B------:R-:W-:Y:S01]  /*4ab0*/  LOP3.LUT R5, R6, 0x30, R5, 0x78, !PT ;  /* 0x0000003006057812 */ /* 0x000fe200078e7805 */
[----:B------:R-:W2:Y:S01]  /*4ac0*/  LDC.64 R74, c[0x0][0x890] ;  /* 0x00022400ff4a7b82 */ /* 0x000ea20000000a00 */
[----:B------:R-:W-:Y:S01]  /*4ad0*/  LOP3.LUT R4, R4, 0x200, R7, 0xf8, !PT ;  /* 0x0000020004047812 */ /* 0x000fe200078ef807 */
[----:B------:R-:W-:Y:S01]  /*4ae0*/  IMAD.MOV.U32 R84, RZ, RZ, RZ ;  /* 0x000000ffff547224 */ /* 0x000fe200078e00ff */
[----:B------:R-:W-:Y:S01]  /*4af0*/  LOP3.LUT R37, R37, 0x600000, RZ, 0xc0, !PT ;  /* 0x0060000025257812 */ /* 0x000fe200078ec0ff */
[----:B------:R-:W-:Y:S01]  /*4b00*/  IMAD.U32 R85, RZ, RZ, UR4 ;  /* 0x00000004ff557e24 */ /* 0x000fe2000f8e00ff */
[----:B------:R-:W-:Y:S01]  /*4b10*/  LOP3.LUT R78, R4, R5, RZ, 0xfc, !PT ;  /* 0x00000005044e7212 */ /* 0x000fe200078efcff */
[----:B------:R-:W3:Y:S01]  /*4b20*/  LDS R0, [UR44+0x120] ;  /* 0x0001202cff007984 */ /* 0x000ee20008000800 */
[----:B------:R-:W-:Y:S01]  /*4b30*/  IMAD.SHL.U32 R4, R76, 0x10, RZ ;  /* 0x000000104c047824 */ /* 0x000fe200078e00ff */
[----:B------:R-:W4:Y:S01]  /*4b40*/  LDC.64 R70, c[0x0][0x8b0] ;  /* 0x00022c00ff467b82 */ /* 0x000f220000000a00 */
[----:B------:R-:W-:Y:S01]  /*4b50*/  IADD3 R77, PT, PT, R78, UR44, RZ ;  /* 0x0000002c4e4d7c10 */ /* 0x000fe2000fffe0ff */
[----:B------:R-:W1:Y:S02]  /*4b60*/  LDCU UR50, c[0x0][0x370] ;  /* 0x00006e00ff3277ac */ /* 0x000e640008000800 */
[----:B------:R-:W-:Y:S01]  /*4b70*/  LOP3.LUT R4, R4, 0x20, RZ, 0xc0, !PT ;  /* 0x0000002004047812 */ /* 0x000fe200078ec0ff */
[----:B------:R-:W1:Y:S03]  /*4b80*/  LDCU.64 UR62, c[0x0][0x348] ;  /* 0x00006900ff3e77ac */ /* 0x000e660008000a00 */
[----:B------:R-:W1:Y:S01]  /*4b90*/  LDC.64 R68, c[0x0][0x8a8] ;  /* 0x00022a00ff447b82 */ /* 0x000e620000000a00 */
[----:B------:R-:W-:Y:S01]  /*4ba0*/  IADD3 R77, PT, PT, -R4, 0x200, R77 ;  /* 0x00000200044d7810 */ /* 0x000fe20007ffe14d */
[----:B------:R-:W1:Y:S01]  /*4bb0*/  LDCU UR43, c[0x0][0xb0c] ;  /* 0x00016180ff2b77ac */ /* 0x000e620008000800 */
[----:B------:R-:W1:Y:S01]  /*4bc0*/  LDCU UR39, c[0x0][0xb30] ;  /* 0x00016600ff2777ac */ /* 0x000e620008000800 */
[----:B------:R-:W1:Y:S01]  /*4bd0*/  LDCU.64 UR58, c[0x0][0x888] ;  /* 0x00011100ff3a77ac */ /* 0x000e620008000a00 */
[----:B------:R-:W1:Y:S01]  /*4be0*/  LDCU.64 UR40, c[0x0][0xb28] ;  /* 0x00016500ff2877ac */ /* 0x000e620008000a00 */
[----:B------:R-:W1:Y:S01]  /*4bf0*/  LDCU.128 UR52, c[0x0][0xb10] ;  /* 0x00016200ff3477ac */ /* 0x000e620008000c00 */
[----:B------:R-:W1:Y:S01]  /*4c00*/  LDCU UR49, c[0x0][0x374] ;  /* 0x00006e80ff3177ac */ /* 0x000e620008000800 */
[----:B------:R-:W-:Y:S01]  /*4c10*/  UIADD3 UR56, UPT, UPT, UR44, 0x200, URZ ;  /* 0x000002002c387890 */ /* 0x000fe2000fffe0ff */
[----:B---3--:R-:W-:-:S11]  /*4c20*/  IMAD.IADD R37, R0, 0x1, R37 ;  /* 0x0000000100257824 */ /* 0x008fd600078e0225 */
.L_x_102:
[----:B------:R-:W-:Y:S02]  /*4c30*/  LEA R3, R81, UR44, 0x3 ;  /* 0x0000002c51037c11 */ /* 0x000fe4000f8e18ff */
[----:B------:R-:W-:Y:S02]  /*4c40*/  SHF.L.U32 R0, R83, 0x1f, RZ ;  /* 0x0000001f53007819 */ /* 0x000fe400000006ff */
[----:B-1----:R-:W-:Y:S02]  /*4c50*/  LEA R4, R81, UR44, 0x4 ;  /* 0x0000002c51047c11 */ /* 0x002fe4000f8e20ff */
[----:B------:R-:W3:Y:S02]  /*4c60*/  SYNCS.PHASECHK.TRANS64.TRYWAIT P0, [R3+URZ+0x70], R0 ;  /* 0x00007000030075a7 */ /* 0x000ee400080011ff */
[----:B--23--:R-:W-:Y:S05]  /*4c70*/  @!P0 BRA `(.L_x_85) ;  /* 0x0000002000bc8947 */ /* 0x00cfea0003800000 */
.L_x_136:
[----:B------:R-:W1:Y:S01]  /*4c80*/  LDS.128 R4, [R4+0x100] ;  /* 0x0001000004047984 */ /* 0x000e620000000c00 */
[----:B------:R-:W-:Y:S01]  /*4c90*/  UISETP.GE.AND UP0, UPT, UR42, 0x1, UPT ;  /* 0x000000012a00788c */ /* 0x000fe2000bf06270 */
[----:B------:R-:W-:Y:S01]  /*4ca0*/  @!PT LDS RZ, [RZ] ;  /* 0x00000000fffff984 */ /* 0x000fe20000000800 */
[----:B------:R-:W-:Y:S01]  /*4cb0*/  @!PT LDS RZ, [RZ] ;  /* 0x00000000fffff984 */ /* 0x000fe20000000800 */
[----:B------:R-:W-:Y:S01]  /*4cc0*/  @!PT LDS RZ, [RZ] ;  /* 0x00000000fffff984 */ /* 0x000fe20000000800 */
[----:B------:R-:W-:Y:S01]  /*4cd0*/  @!PT LDS RZ, [RZ] ;  /* 0x00000000fffff984 */ /* 0x000fe20000000800 */
[----:B------:R2:W-:Y:S06]  /*4ce0*/  MEMBAR.ALL.CTA ;  /* 0x0000000000007992 */ /* 0x0005ec0000008000 */
[----:B--2---:R-:W2:Y:S01]  /*4cf0*/  FENCE.VIEW.ASYNC.S ;  /* 0x00000000000073c6 */ /* 0x004ea20000000000 */
[----:B-1----:R-:W-:Y:S11]  /*4d00*/  LOP3.LUT P0, RZ, R6, 0x1, RZ, 0xc0, !PT ;  /* 0x0000000106ff7812 */ /* 0x002ff6000780c0ff */
[----:B------:R-:W-:Y:S02]  /*4d10*/  @!UPT UIADD3 URZ, UPT, UPT, URZ, URZ, URZ ;  /* 0x000000fffffff290 */ /* 0x000fe4000fffe0ff */
[----:B--2---:R-:W-:Y:S01]  /*4d20*/  VOTEU.ANY UP1, P0 ;  /* 0x0000000000ff7886 */ /* 0x004fe20000020100 */
[----:B------:R-:W-:Y:S01]  /*4d30*/  PLOP3.LUT P0, PT, PT, PT, UP1, 0x80, 0x8 ;  /* 0x000000000008781c */ /* 0x000fe20003f0f018 */
[----:B------:R-:W-:Y:S11]  /*4d40*/  UP2UR UR47, UPR, URZ, 0x2 ;  /* 0x00000002ff2f7883 */ /* 0x000ff60008000000 */
[----:B------:R-:W-:Y:S01]  /*4d50*/  @!UPT UIADD3 URZ, UPT, UPT, URZ, URZ, URZ ;  /* 0x000000fffffff290 */ /* 0x000fe2000fffe0ff */
[----:B---3--:R-:W-:Y:S02]  /*4d60*/  @P0 SHF.R.U32.HI R0, RZ, 0x10, R5 ;  /* 0x00000010ff000819 */ /* 0x008fe40000011605 */
        /* <DEDUP_REMOVED lines=12> */
[----:B------:R-:W2:Y:S01]  /*4e30*/  LDCU UR12, c[0x0][0xb20] ;  /* 0x00016400ff0c77ac */ /* 0x000ea20008000800 */
[----:B------:R-:W-:Y:S02]  /*4e40*/  UIMAD.WIDE.U32 UR4, UR49, UR55, URZ ;  /* 0x00000037310472a5 */ /* 0x000fe4000f8e00ff */
[----:B------:R-:W-:Y:S02]  /*4e50*/  UIMAD.WIDE.U32 UR6, UR50, UR52, URZ ;  /* 0x00000034320672a5 */ /* 0x000fe4000f8e00ff */
[----:B------:R-:W-:Y:S02]  /*4e60*/  UISETP.NE.AND UP0, UPT, UR54, 0x1, UPT ;  /* 0x000000013600788c */ /* 0x000fe4000bf05270 */
[----:B------:R-:W-:Y:S02]  /*4e70*/  UIMAD.WIDE.U32 UR8, UR37, UR55, URZ ;  /* 0x00000037250872a5 */ /* 0x000fe4000f8e00ff */
[----:B------:R-:W-:Y:S02]  /*4e80*/  UIMAD.WIDE.U32 UR10, UR38, UR52, URZ ;  /* 0x00000034260a72a5 */ /* 0x000fe4000f8e00ff */
[----:B------:R-:W-:Y:S02]  /*4e90*/  UISETP.NE.AND UP1, UPT, UR43, 0x1, UPT ;  /* 0x000000012b00788c */ /* 0x000fe4000bf25270 */
[----:B------:R-:W-:Y:S01]  /*4ea0*/  UISETP.NE.AND UP2, UPT, UR42, 0x1, UPT ;  /* 0x000000012a00788c */ /* 0x000fe2000bf45270 */
[----:B------:R-:W-:Y:S02]  /*4eb0*/  UMOV UR4, UR5 ;  /* 0x0000000500047c82 */ /* 0x000fe40008000000 */
[----:B--2---:R-:W-:Y:S03]  /*4ec0*/  USHF.R.U32.HI UR5, URZ, UR12, UR4 ;  /* 0x0000000cff057299 */ /* 0x004fe60008011604 */
[----:B------:R-:W-:Y:S02]  /*4ed0*/  UMOV UR4, UR7 ;  /* 0x0000000700047c82 */ /* 0x000fe40008000000 */
[----:B------:R-:W-:Y:S02]  /*4ee0*/  USHF.R.U32.HI UR7, URZ, UR53, UR4 ;  /* 0x00000035ff077299 */ /* 0x000fe40008011604 */
[----:B------:R-:W-:Y:S02]  /*4ef0*/  USEL UR4, UR49, UR5, !UP0 ;  /* 0x0000000531047287 */ /* 0x000fe4000c000000 */
[----:B------:R-:W-:Y:S01]  /*4f00*/  USEL UR7, UR50, UR7, !UP1 ;  /* 0x0000000732077287 */ /* 0x000fe2000c800000 */
[----:B------:R-:W-:Y:S01]  /*4f10*/  UMOV UR5, UR9 ;  /* 0x0000000900057c82 */ /* 0x000fe20008000000 */
[----:B------:R-:W-:Y:S02]  /*4f20*/  UIMAD.WIDE.U32 UR8, UR4, UR40, URZ ;  /* 0x00000028040872a5 */ /* 0x000fe4000f8e00ff */
[----:B------:R-:W-:Y:S03]  /*4f30*/  USHF.R.U32.HI UR6, URZ, UR12, UR5 ;  /* 0x0000000cff067299 */ /* 0x000fe60008011605 */
[----:B------:R-:W-:Y:S01]  /*4f40*/  UMOV UR5, UR11 ;  /* 0x0000000b00057c82 */ /* 0x000fe20008000000 */
[----:B------:R-:W-:Y:S02]  /*4f50*/  UIMAD.WIDE.U32 UR10, UR7, UR40, URZ ;  /* 0x00000028070a72a5 */ /* 0x000fe4000f8e00ff */
[----:B------:R-:W-:Y:S02]  /*4f60*/  USHF.R.U32.HI UR12, URZ, UR53, UR5 ;  /* 0x00000035ff0c7299 */ /* 0x000fe40008011605 */
[----:B------:R-:W-:Y:S01]  /*4f70*/  USEL UR6, UR37, UR6, !UP0 ;  /* 0x0000000625067287 */ /* 0x000fe2000c000000 */
[----:B------:R-:W-:Y:S02]  /*4f80*/  UMOV UR5, UR9 ;  /* 0x0000000900057c82 */ /* 0x000fe40008000000 */
[----:B------:R-:W-:Y:S01]  /*4f90*/  UMOV UR10, UR11 ;  /* 0x0000000b000a7c82 */ /* 0x000fe20008000000 */
[----:B------:R-:W-:Y:S02]  /*4fa0*/  @UP2 USHF.R.U32.HI UR4, URZ, UR41, UR5 ;  /* 0x00000029ff042299 */ /* 0x000fe40008011605 */
[----:B------:R-:W-:Y:S02]  /*4fb0*/  @UP2 USHF.R.U32.HI UR7, URZ, UR41, UR10 ;  /* 0x00000029ff072299 */ /* 0x000fe4000801160a */
[----:B------:R-:W-:Y:S02]  /*4fc0*/  UIMAD UR4, UR42, UR4, URZ ;  /* 0x000000042a0472a4 */ /* 0x000fe4000f8e02ff */
[----:B------:R-:W-:Y:S02]  /*4fd0*/  UIMAD.WIDE.U32 UR10, UR6, UR40, URZ ;  /* 0x00000028060a72a5 */ /* 0x000fe4000f8e00ff */
[----:B------:R-:W-:Y:S02]  /*4fe0*/  USEL UR5, UR38, UR12, !UP1 ;  /* 0x0000000c26057287 */ /* 0x000fe4000c800000 */
[----:B------:R-:W-:Y:S02]  /*4ff0*/  UIMAD UR8, UR42, UR7, URZ ;  /* 0x000000072a0872a4 */ /* 0x000fe4000f8e02ff */
[----:B------:R-:W-:Y:S03]  /*5000*/  UISETP.GE.AND UP0, UPT, UR6, UR4, UPT ;  /* 0x000000040600728c */ /* 0x000fe6000bf06270 */
[----:B------:R-:W-:Y:S01]  /*5010*/  UMOV UR4, UR11 ;  /* 0x0000000b00047c82 */ /* 0x000fe20008000000 */
[----:B------:R-:W-:Y:S02]  /*5020*/  UISETP.GE.OR UP0, UPT, UR5, UR8, UP0 ;  /* 0x000000080500728c */ /* 0x000fe40008706670 */
[----:B------:R-:W-:Y:S02]  /*5030*/  USHF.R.U32.HI UR4, URZ, UR41, UR4 ;  /* 0x00000029ff047299 */ /* 0x000fe40008011604 */
[----:B------:R-:W-:Y:S02]  /*5040*/  UIMAD.WIDE.U32 UR8, UR5, UR40, URZ ;  /* 0x00000028050872a5 */ /* 0x000fe4000f8e00ff */
[----:B------:R-:W-:Y:S02]  /*5050*/  USEL UR11, UR6, UR4, !UP2 ;  /* 0x00000004060b7287 */ /* 0x000fe4000d000000 */
[----:B------:R-:W-:Y:S02]  /*5060*/  UIADD3 UR8, UPT, UPT, -UR5, URZ, URZ ;  /* 0x000000ff05087290 */ /* 0x000fe4000fffe1ff */
[----:B------:R-:W-:Y:S01]  /*5070*/  UIADD3 UR10, UPT, UPT, -UR11, URZ, URZ ;  /* 0x000000ff0b0a7290 */ /* 0x000fe2000fffe1ff */
[----:B------:R-:W-:Y:S01]  /*5080*/  @!UP0 UMOV UR4, UR9 ;  /* 0x0000000900048c82 */ /* 0x000fe20008000000 */
[----:B------:R-:W-:Y:S02]  /*5090*/  UIADD3 UR9, UPT, UPT, -UR6, URZ, URZ ;  /* 0x000000ff06097290 */ /* 0x000fe4000fffe1ff */
[----:B------:R-:W-:Y:S02]  /*50a0*/  @!UP0 USHF.R.U32.HI UR4, URZ, UR41, UR4 ;  /* 0x00000029ff048299 */ /* 0x000fe40008011604 */
[----:B------:R-:W-:Y:S02]  /*50b0*/  UIMAD UR10, UR42, UR10, UR6 ;  /* 0x0000000a2a0a72a4 */ /* 0x000fe4000f8e0206 */
[----:B------:R-:W-:Y:S04]  /*50c0*/  @!UP0 USEL UR4, UR5, UR4, !UP2 ;  /* 0x0000000405048287 */ /* 0x000fe8000d000000 */
[----:B------:R-:W-:Y:S02]  /*50d0*/  @!UP0 UIMAD UR10, UR7, UR10, UR4 ;  /* 0x0000000a070a82a4 */ /* 0x000fe4000f8e0204 */
[----:B------:R-:W-:Y:S02]  /*50e0*/  @!UP0 UIADD3 UR11, UPT, UPT, UR11, -UR4, URZ ;  /* 0x800000040b0b8290 */ /* 0x000fe4000fffe0ff */
[----:B------:R-:W-:Y:S02]  /*50f0*/  UIMAD UR7, UR43, UR8, UR38 ;  /* 0x000000082b0772a4 */ /* 0x000fe4000f8e0226 */
[----:B------:R-:W-:Y:S02]  /*5100*/  @!UP0 UIMAD UR6, UR11, UR42, UR5 ;  /* 0x0000002a0b0682a4 */ /* 0x000fe4000f8e0205 */
[----:B------:R-:W-:Y:S01]  /*5110*/  UIMAD UR4, UR54, UR9, UR37 ;  /* 0x00000009360472a4 */ /* 0x000fe2000f8e0225 */
[----:B------:R-:W-:Y:S02]  /*5120*/  @!UP0 UMOV UR5, UR10 ;  /* 0x0000000a00058c82 */ /* 0x000fe40008000000 */
[----:B------:R-:W-:Y:S02]  /*5130*/  UIMAD UR38, UR5, UR43, UR7 ;  /* 0x0000002b052672a4 */ /* 0x000fe4000f8e0207 */
[----:B------:R-:W-:Y:S11]  /*5140*/  UIMAD UR37, UR6, UR54, UR4 ;  /* 0x00000036062572a4 */ /* 0x000ff6000f8e0204 */
[----:B------:R-:W-:Y:S01]  /*5150*/  @!UPT UIADD3 URZ, UPT, UPT, URZ, URZ, URZ ;  /* 0x000000fffffff290 */ /* 0x000fe2000fffe0ff */
.L_x_86:
[----:B------:R-:W-:Y:S01]  /*5160*/  UISETP.NE.AND UP0, UPT, UR39, 0x1, UPT ;  /* 0x000000012700788c */ /* 0x000fe2000bf05270 */
[----:B------:R-:W-:Y:S10]  /*5170*/  IADD3 R81, PT, PT, R81, 0x1, RZ ;  /* 0x0000000151517810 */ /* 0x000ff40007ffe0ff */
[----:B------:R-:W2:Y:S01]  /*5180*/  @!UP0 LDCU.128 UR12, c[0x0][0xb10] ;  /* 0x00016200ff0c87ac */ /* 0x000ea20008000c00 */
[----:B------:R-:W3:Y:S01]  /*5190*/  @!UP0 LDCU UR5, c[0x0][0xb0c] ;  /* 0x00016180ff0587ac */ /* 0x000ee20008000800 */
[----:B------:R-:W4:Y:S01]  /*51a0*/  @!UP0 LDCU UR10, c[0x0][0xb20] ;  /* 0x00016400ff0a87ac */ /* 0x000f220008000800 */
[----:B--2---:R-:W-:Y:S02]  /*51b0*/  UIMAD.WIDE.U32 UR8, UR38, UR12, URZ ;  /* 0x0000000c260872a5 */ /* 0x004fe4000f8e00ff */
[----:B------:R-:W-:Y:S02]  /*51c0*/  UIMAD.WIDE.U32 UR6, UR37, UR15, URZ ;  /* 0x0000000f250672a5 */ /* 0x000fe4000f8e00ff */
[----:B------:R-:W-:Y:S03]  /*51d0*/  @!UP0 UISETP.NE.AND UP1, UPT, UR14, 0x1, UPT ;  /* 0x000000010e00888c */ /* 0x000fe6000bf25270 */
[----:B------:R-:W-:Y:S01]  /*51e0*/  @!UP0 UMOV UR4, UR9 ;  /* 0x0000000900048c82 */ /* 0x000fe20008000000 */
[----:B---3--:R-:W-:Y:S02]  /*51f0*/  @!UP0 UISETP.NE.AND UP2, UPT, UR5, 0x1, UPT ;  /* 0x000000010500888c */ /* 0x008fe4000bf45270 */
[----:B------:R-:W-:Y:S01]  /*5200*/  @!UP0 USHF.R.U32.HI UR4, URZ, UR13, UR4 ;  /* 0x0000000dff048299 */ /* 0x000fe20008011604 */
[----:B------:R-:W-:Y:S02]  /*5210*/  @!UP0 UMOV UR6, UR7 ;  /* 0x0000000700068c82 */ /* 0x000fe40008000000 */
[----:B----4-:R-:W-:Y:S02]  /*5220*/  @!UP0 USHF.R.U32.HI UR6, URZ, UR10, UR6 ;  /* 0x0000000aff068299 */ /* 0x010fe40008011606 */
[----:B------:R-:W-:Y:S02]  /*5230*/  @!UP0 USEL UR7, UR38, UR4, !UP2 ;  /* 0x0000000426078287 */ /* 0x000fe4000d000000 */
[----:B------:R-:W-:Y:S04]  /*5240*/  @!UP0 USEL UR6, UR37, UR6, !UP1 ;  /* 0x0000000625068287 */ /* 0x000fe8000c800000 */
[----:B------:R-:W-:Y:S02]  /*5250*/  @!UP0 UIADD3 UR4, UPT, UPT, -UR7, UR6, URZ ;  /* 0x0000000607048290 */ /* 0x000fe4000fffe1ff */
[----:B------:R-:W-:Y:S02]  /*5260*/  @!UP0 UIADD3 UR6, UPT, UPT, UR7, -UR6, URZ ;  /* 0x8000000607068290 */ /* 0x000fe4000fffe0ff */
[----:B------:R-:W-:Y:S02]  /*5270*/  @!UP0 UIMAD UR38, UR4, UR5, UR38 ;  /* 0x00000005042682a4 */ /* 0x000fe4000f8e0226 */
[----:B------:R-:W-:Y:S02]  /*5280*/  @!UP0 UIMAD UR37, UR6, UR14, UR37 ;  /* 0x0000000e062582a4 */ /* 0x000fe4000f8e0225 */
[----:B------:R-:W-:Y:S09]  /*5290*/  ULOP3.LUT UP0, URZ, UR56, 0x1b0, URZ, 0xc0, !UPT ;  /* 0x000001b038ff7892 */ /* 0x000ff2000f80c0ff */
[----:B------:R-:W-:Y:S05]  /*52a0*/  BRA.U !UP0, `(.L_x_87) ;  /* 0x0000000108407547 */ /* 0x000fea000b800000 */
[----:B------:R-:W2:Y:S01]  /*52b0*/  LDCU.64 UR8, c[0x4][0x80] ;  /* 0x01001000ff0877ac */ /* 0x000ea20008000a00 */
[----:B------:R-:W-:Y:S01]  /*52c0*/  MOV R3, 0x0 ;  /* 0x0000000000037802 */ /* 0x000fe20000000f00 */
[----:B------:R-:W-:Y:S02]  /*52d0*/  HFMA2 R12, -RZ, RZ, 0, 5.9604644775390625e-08 ;  /* 0x00000001ff0c7431 */ /* 0x000fe400000001ff */
[----:B------:R-:W-:Y:S02]  /*52e0*/  IMAD.MOV.U32 R8, RZ, RZ, 0x70 ;  /* 0x00000070ff087424 */ /* 0x000fe400078e00ff */
[----:B------:R-:W-:Y:S01]  /*52f0*/  IMAD.MOV.U32 R13, RZ, RZ, RZ ;  /* 0x000000ffff0d7224 */ /* 0x000fe200078e00ff */
[----:B------:R-:W3:Y:S01]  /*5300*/  LDCU.64 UR6, c[0x4][0x88] ;  /* 0x01001100ff0677ac */ /* 0x000ee20008000a00 */
[----:B------:R-:W4:Y:S01]  /*5310*/  LDC.64 R2, c[0x4][R3] ;  /* 0x0100000003027b82 */ /* 0x000f220000000a00 */
[----:B------:R-:W1:Y:S01]  /*5320*/  LDCU.64 UR4, c[0x4][0x8] ;  /* 0x01000100ff0477ac */ /* 0x000e620008000a00 */
[----:B--2---:R-:W-:Y:S01]  /*5330*/  MOV R5, UR9 ;  /* 0x0000000900057c02 */ /* 0x004fe20008000f00 */
[----:B------:R-:W-:Y:S01]  /*5340*/  IMAD.U32 R4, RZ, RZ, UR8 ;  /* 0x00000008ff047e24 */ /* 0x000fe2000f8e00ff */
[----:B---3--:R-:W-:Y:S01]  /*5350*/  MOV R7, UR7 ;  /* 0x0000000700077c02 */ /* 0x008fe20008000f00 */
[----:B------:R-:W-:Y:S01]  /*5360*/  IMAD.U32 R6, RZ, RZ, UR6 ;  /* 0x00000006ff067e24 */ /* 0x000fe2000f8e00ff */
[----:B-1----:R-:W-:Y:S01]  /*5370*/  MOV R11, UR5 ;  /* 0x00000005000b7c02 */ /* 0x002fe20008000f00 */
[----:B------:R-:W-:Y:S02]  /*5380*/  IMAD.U32 R10, RZ, RZ, UR4 ;  /* 0x00000004ff0a7e24 */ /* 0x000fe4000f8e00ff */
[----:B------:R-:W-:Y:S07]  /*5390*/  LEPC R20, `(.L_x_87) ;  /* 0x000000001014794e */ /* 0x000fee0000000000 */
[----:B----45:R-:W-:Y:S05]  /*53a0*/  CALL.ABS.NOINC R2 ;  /* 0x0000000002007343 */ /* 0x030fea0003c00000 */
.L_x_87:
[----:B------:R-:W-:Y:S01]  /*53b0*/  LOP3.LUT P0, RZ, R85, 0x1b0, RZ, 0xc0, !PT ;  /* 0x000001b055ff7812 */ /* 0x000fe2000780c0ff */
[----:B------:R-:W-:Y:S11]  /*53c0*/  BSSY.RECONVERGENT B6, `(.L_x_88) ;  /* 0x0000013000067945 */ /* 0x000ff60003800200 */
[----:B------:R-:W-:Y:S01]  /*53d0*/  @!UPT UIADD3 URZ, UPT, UPT, URZ, URZ, URZ ;  /* 0x000000fffffff290 */ /* 0x000fe2000fffe0ff */
[----:B------:R-:W-:Y:S05]  /*53e0*/  @!P0 BRA `(.L_x_89) ;  /* 0x0000000000408947 */ /* 0x000fea0003800000 */
        /* <DEDUP_REMOVED lines=16> */
.L_x_89:
[----:B------:R-:W-:Y:S05]  /*54f0*/  BSYNC.RECONVERGENT B6 ;  /* 0x0000000000067941 */ /* 0x000fea0003800200 */
.L_x_88:
[----:B------:R-:W-:Y:S01]  /*5500*/  ISETP.NE.U32.AND P3, PT, R74, RZ, PT ;  /* 0x000000ff4a00720c */ /* 0x000fe20003f65070 */
[----:B------:R-:W-:Y:S01]  /*5510*/  UISETP.NE.AND UP1, UPT, UR61, URZ, UPT ;  /* 0x000000ff3d00728c */ /* 0x000fe2000bf25270 */
[----:B------:R-:W-:Y:S02]  /*5520*/  ISETP.NE.U32.AND P4, PT, R70, RZ, PT ;  /* 0x000000ff4600720c */ /* 0x000fe40003f85070 */
[----:B------:R-:W-:Y:S02]  /*5530*/  ISETP.NE.AND.EX P3, PT, R75, RZ, PT, P3 ;  /* 0x000000ff4b00720c */ /* 0x000fe40003f65330 */
[----:B------:R-:W-:Y:S02]  /*5540*/  PLOP3.LUT P1, PT, PT, PT, PT, 0x8, 0x80 ;  /* 0x000000000080781c */ /* 0x000fe40003f2e170 */
[----:B------:R-:W-:Y:S02]  /*5550*/  PLOP3.LUT P0, PT, PT, PT, UP1, 0x80, 0x8 ;  /* 0x000000000008781c */ /* 0x000fe40003f0f018 */
[----:B------:R-:W-:Y:S02]  /*5560*/  ISETP.NE.AND.EX P4, PT, R71, RZ, PT, P4 ;  /* 0x000000ff4700720c */ /* 0x000fe40003f85340 */
[----:B------:R-:W2:Y:S09]  /*5570*/  @UP1 LDCU.64 UR4, c[0x0][0x888] ;  /* 0x00011100ff0417ac */ /* 0x000eb20008000a00 */
[----:B------:R-:W-:Y:S01]  /*5580*/  @P0 PLOP3.LUT P1, PT, P3, PT, PT, 0x80, 0x8 ;  /* 0x000000000008081c */ /* 0x000fe20001f2f070 */
[----:B--2---:R-:W-:Y:S04]  /*5590*/  @UP1 UISETP.NE.U32.AND UP0, UPT, UR4, URZ, UPT ;  /* 0x000000ff0400128c */ /* 0x004fe8000bf05070 */
[----:B------:R-:W-:Y:S04]  /*55a0*/  @UP1 UISETP.NE.AND.EX UP0, UPT, UR5, URZ, UPT, UP0 ;  /* 0x000000ff0500128c */ /* 0x000fe8000bf05300 */
[----:B------:R-:W-:Y:S01]  /*55b0*/  @UP1 USEL UR4, URZ, 0xffffffff, UP0 ;  /* 0xffffffffff041887 */ /* 0x000fe20008000000 */
[----:B------:R-:W-:Y:S11]  /*55c0*/  @!P3 BRA `(.L_x_90) ;  /* 0x000000000030b947 */ /* 0x000ff60003800000 */
[----:B------:R-:W-:Y:S01]  /*55d0*/  ISETP.NE.U32.AND P2, PT, R72, RZ, PT ;  /* 0x000000ff4800720c */ /* 0x000fe20003f45070 */
[----:B------:R-:W2:Y:S01]  /*55e0*/  LDCU.64 UR6, c[0x0][0x358] ;  /* 0x00006b00ff0677ac */ /* 0x000ea20008000a00 */
[----:B------:R-:W-:Y:S02]  /*55f0*/  IMAD.MOV.U32 R79, RZ, RZ, 0x1 ;  /* 0x00000001ff4f7424 */ /* 0x000fe400078e00ff */
[----:B------:R-:W-:Y:S11]  /*5600*/  ISETP.NE.AND.EX P2, PT, R73, RZ, PT, P2 ;  /* 0x000000ff4900720c */ /* 0x000ff60003f45320 */
[----:B------:R-:W-:Y:S02]  /*5610*/  @!UPT UIADD3 URZ, UPT, UPT, URZ, URZ, URZ ;  /* 0x000000fffffff290 */ /* 0x000fe4000fffe0ff */
[----:B------:R-:W3:Y:S01]  /*5620*/  @P2 LDC.64 R2, c[0x0][0x888] ;  /* 0x00022200ff022b82 */ /* 0x000ee20000000a00 */
[----:B-1----:R-:W-:Y:S04]  /*5630*/  @P2 IMAD R0, R74, UR36, RZ ;  /* 0x000000244a002c24 */ /* 0x002fe8000f8e02ff */
[----:B---3--:R-:W-:Y:S04]  /*5640*/  @P2 IMAD.WIDE R2, R0, 0x4, R2 ;  /* 0x0000000400022825 */ /* 0x008fe800078e0202 */
[----:B------:R-:W-:Y:S01]  /*5650*/  HFMA2 R0, -RZ, RZ, 0, 5.9604644775390625e-08 ;  /* 0x00000001ff007431 */ /* 0x000fe200000001ff */
[----:B--2--5:R2:W5:Y:S04]  /*5660*/  @P2 LDG.E R39, desc[UR6][R2.64] ;  /* 0x0000000602272981 */ /* 0x024568000c1e1900 */
[----:B------:R-:W-:Y:S01]  /*5670*/  @!P2 PRMT R79, R0, 0x7610, R79 ;  /* 0x00007610004fa816 */ /* 0x000fe2000000004f */
[----:B--2---:R-:W3:Y:S06]  /*5680*/  @!P2 LDC R39, c[0x0][0x880] ;  /* 0x00022000ff27ab82 */ /* 0x004eec0000000800 */
.L_x_90:
[----:B------:R-:W-:Y:S05]  /*5690*/  @!P4 BRA `(.L_x_91) ;  /* 0x000000000024c947 */ /* 0x000fea0003800000 */
[----:B------:R-:W-:Y:S01]  /*56a0*/  ISETP.NE.U32.AND P2, PT, R68, RZ, PT ;  /* 0x000000ff4400720c */ /* 0x000fe20003f45070 */
[----:B------:R-:W2:Y:S03]  /*56b0*/  LDCU.64 UR6, c[0x0][0x358] ;  /* 0x00006b00ff0677ac */ /* 0x000ea60008000a00 */
[----:B------:R-:W-:Y:S11]  /*56c0*/  ISETP.NE.AND.EX P2, PT, R69, RZ, PT, P2 ;  /* 0x000000ff4500720c */ /* 0x000ff60003f45320 */
[----:B------:R-:W-:Y:S02]  /*56d0*/  @!UPT UIADD3 URZ, UPT, UPT, URZ, URZ, URZ ;  /* 0x000000fffffff290 */ /* 0x000fe4000fffe0ff */
[----:B------:R-:W4:Y:S01]  /*56e0*/  @P2 LDC.64 R2, c[0x0][0x8a8] ;  /* 0x00022a00ff022b82 */ /* 0x000f220000000a00 */
[----:B-1----:R-:W-:Y:S04]  /*56f0*/  @P2 IMAD R0, R70, UR36, RZ ;  /* 0x0000002446002c24 */ /* 0x002fe8000f8e02ff */
[----:B----4-:R-:W-:Y:S05]  /*5700*/  @P2 IMAD.WIDE R2, R0, 0x4, R2 ;  /* 0x0000000400022825 */ /* 0x010fea00078e0202 */
[----:B--2--5:R2:W5:Y:S02]  /*5710*/  @P2 LDG.E R38, desc[UR6][R2.64] ;  /* 0x0000000602262981 */ /* 0x024564000c1e1900 */
[----:B--2---:R-:W4:Y:S02]  /*5720*/  @!P2 LDC R38, c[0x0][0x8a0] ;  /* 0x00022800ff26ab82 */ /* 0x004f240000000800 */
.L_x_91:
[----:B---3-5:R-:W-:Y:S01]  /*5730*/  @P0 FSETP.NEU.AND P4, PT, R39, RZ, PT ;  /* 0x000000ff2700020b */ /* 0x028fe20003f8d000 */
[----:B-1----:R-:W-:Y:S01]  /*5740*/  IMAD.U32 R0, RZ, RZ, UR4 ;  /* 0x00000004ff007e24 */ /* 0x002fe2000f8e00ff */
[----:B------:R-:W-:Y:S01]  /*5750*/  @P0 LOP3.LUT P2, RZ, R79, 0xff, RZ, 0xc0, !PT ;  /* 0x000000ff4fff0812 */ /* 0x000fe2000784c0ff */
[----:B------:R-:W-:Y:S01]  /*5760*/  BSSY B1, `(.L_x_92) ;  /* 0x0000039000017945 */ /* 0x000fe20003800000 */
[----:B------:R-:W-:Y:S02]  /*5770*/  @P0 SEL R2, RZ, 0xffffffff, P4 ;  /* 0xffffffffff020807 */ /* 0x000fe40002000000 */
[----:B------:R-:W-:Y:S02]  /*5780*/  CS2R R66, SRZ ;  /* 0x0000000000427805 */ /* 0x000fe4000001ff00 */
[----:B------:R-:W-:Y:S02]  /*5790*/  LEA R22, R36, UR44, 0x3 ;  /* 0x0000002c24167c11 */ /* 0x000fe4000f8e18ff */
[----:B------:R-:W-:Y:S02]  /*57a0*/  CS2R R64, SRZ ;  /* 0x0000000000407805 */ /* 0x000fe4000001ff00 */
[----:B------:R-:W-:Y:S02]  /*57b0*/  @P1 SEL R2, R0, R2, !P2 ;  /* 0x0000000200021207 */ /* 0x000fe40005000000 */
[----:B------:R-:W-:Y:S02]  /*57c0*/  CS2R R18, SRZ ;  /* 0x0000000000127805 */ /* 0x000fe4000001ff00 */
[----:B------:R-:W-:Y:S02]  /*57d0*/  SHF.L.U32 R3, R84, 0x1f, RZ ;  /* 0x0000001f54037819 */ /* 0x000fe400000006ff */
[----:B------:R-:W-:Y:S02]  /*57e0*/  CS2R R16, SRZ ;  /* 0x0000000000107805 */ /* 0x000fe4000001ff00 */
[----:B------:R-:W-:Y:S02]  /*57f0*/  @P0 LOP3.LUT R2, R2, 0x1, RZ, 0xc0, !PT ;  /* 0x0000000102020812 */ /* 0x000fe400078ec0ff */
[----:B------:R-:W-:Y:S02]  /*5800*/  PLOP3.LUT P5, PT, PT, PT, PT, 0x8, 0x80 ;  /* 0x000000000080781c */ /* 0x000fe40003fae170 */
[----:B------:R-:W-:Y:S02]  /*5810*/  ISETP.NE.U32.OR P1, PT, R2, 0x1, !P0 ;  /* 0x000000010200780c */ /* 0x000fe40004725470 */
[----:B------:R-:W-:Y:S11]  /*5820*/  LEA.HI R2, R36, R36, RZ, 0x1 ;  /* 0x0000002424027211 */ /* 0x000ff600078f08ff */
[----:B------:R-:W-:Y:S04]  /*5830*/  @P1 SHF.L.U32 R0, R82, 0x1f, RZ ;  /* 0x0000001f52001819 */ /* 0x000fe800000006ff */
[----:B------:R1:W2:Y:S01]  /*5840*/  @P1 SYNCS.PHASECHK.TRANS64.TRYWAIT P0, [UR44+0x50], R0 ;  /* 0x00005000ff0015a7 */ /* 0x0002a2000800112c */
[----:B------:R3:W3:Y:S01]  /*5850*/  SYNCS.PHASECHK.TRANS64.TRYWAIT P4, [R22+URZ+0x90], R3 ;  /* 0x00009003160075a7 */ /* 0x0006e200080811ff */
[C---:B-1----:R-:W-:Y:S01]  /*5860*/  IMAD.SHL.U32 R0, R2.reuse, 0x20, RZ ;  /* 0x0000002002007824 */ /* 0x042fe200078e00ff */
[----:B------:R-:W-:Y:S04]  /*5870*/  LOP3.LUT R2, R2, 0xffe, RZ, 0xc0, !PT ;  /* 0x00000ffe02027812 */ /* 0x000fe800078ec0ff */
[----:B------:R-:W-:Y:S01]  /*5880*/  LOP3.LUT R0, R0, 0xffffffc0, RZ, 0xc0, !PT ;  /* 0xffffffc000007812 */ /* 0x000fe200078ec0ff */
[----:B------:R-:W-:Y:S04]  /*5890*/  IMAD.IADD R2, R36, 0x1, -R2 ;  /* 0x0000000124027824 */ /* 0x000fe800078e0a02 */
[----:B------:R-:W-:Y:S04]  /*58a0*/  IMAD.IADD R0, R37, 0x1, R0 ;  /* 0x0000000125007824 */ /* 0x000fe800078e0200 */
[----:B------:R-:W-:Y:S01]  /*58b0*/  IMAD R2, R2, 0x100000, R0 ;  /* 0x0010000002027824 */ /* 0x000fe200078e0200 */
[----:B--2---:R-:W-:Y:S01]  /*58c0*/  @P1 PLOP3.LUT P5, PT, P0, PT, PT, 0x8, 0x80 ;  /* 0x000000000080181c */ /* 0x004fe200007ae170 */
[----:B------:R-:W-:Y:S01]  /*58d0*/  @!UPT UIADD3 URZ, UPT, UPT, URZ, URZ, URZ ;  /* 0x000000fffffff290 */ /* 0x000fe2000fffe0ff */
[----:B---3--:R-:W-:Y:S11]  /*58e0*/  @!P1 BRA `(.L_x_93) ;  /* 0x0000000000809947 */ /* 0x008ff60003800000 */
[----:B------:R-:W-:Y:S01]  /*58f0*/  ISETP.NE.U32.AND P0, PT, RZ, UR58, PT ;  /* 0x0000003aff007c0c */ /* 0x000fe2000bf05070 */
[----:B------:R-:W-:Y:S01]  /*5900*/  BSSY B0, `(.L_x_94) ;  /* 0x0000012000007945 */ /* 0x000fe20003800000 */
[----:B------:R-:W-:Y:S02]  /*5910*/  FSETP.NEU.AND P2, PT, R39, RZ, PT ;  /* 0x000000ff2700720b */ /* 0x000fe40003f4d000 */
[----:B------:R-:W-:Y:S02]  /*5920*/  CS2R R18, SRZ ;  /* 0x0000000000127805 */ /* 0x000fe4000001ff00 */
[----:B------:R-:W-:Y:S02]  /*5930*/  ISETP.NE.AND.EX P0, PT, RZ, UR59, PT, P0 ;  /* 0x0000003bff007c0c */ /* 0x000fe4000bf05300 */
[----:B------:R-:W-:Y:S02]  /*5940*/  CS2R R16, SRZ ;  /* 0x0000000000107805 */ /* 0x000fe4000001ff00 */
[----:B------:R-:W-:Y:S02]  /*5950*/  LOP3.LUT P1, RZ, R79, 0xff, RZ, 0xc0, !PT ;  /* 0x000000ff4fff7812 */ /* 0x000fe4000782c0ff */
[----:B------:R-:W-:Y:S02]  /*5960*/  CS2R R66, SRZ ;  /* 0x0000000000427805 */ /* 0x000fe4000001ff00 */
[----:B------:R-:W-:Y:S02]  /*5970*/  SEL R0, RZ, 0xffffffff, P2 ;  /* 0xffffffffff007807 */ /* 0x000fe40001000000 */
[----:B------:R-:W-:Y:S02]  /*5980*/  CS2R R64, SRZ ;  /* 0x0000000000407805 */ /* 0x000fe4000001ff00 */
[----:B------:R-:W-:Y:S04]  /*5990*/  SEL R4, RZ, 0xffffffff, P0 ;  /* 0xffffffffff047807 */ /* 0x000fe80000000000 */
[----:B------:R-:W-:Y:S04]  /*59a0*/  @P3 SEL R0, R4, R0, !P1 ;  /* 0x0000000004003207 */ /* 0x000fe80004800000 */
[----:B------:R-:W-:Y:S04]  /*59b0*/  LOP3.LUT R0, R0, 0x1, RZ, 0xc0, !PT ;  /* 0x0000000100007812 */ /* 0x000fe800078ec0ff */
[----:B------:R-:W-:Y:S01]  /*59c0*/  ISETP.NE.U32.AND P0, PT, R0, 0x1, PT ;  /* 0x000000010000780c */ /* 0x000fe20003f05070 */
[----:B------:R-:W-:Y:S01]  /*59d0*/  @!UPT UIADD3 URZ, UPT, UPT, URZ, URZ, URZ ;  /* 0x000000fffffff290 */ /* 0x000fe2000fffe0ff */
[----:B------:R-:W-:Y:S11]  /*59e0*/  @!P5 BRA `(.L_x_95) ;  /* 0x00000000000cd947 */ /* 0x000ff60003800000 */
[----:B------:R-:W-:Y:S04]  /*59f0*/  SHF.L.U32 R4, R82, 0x1f, RZ ;  /* 0x0000001f52047819 */ /* 0x000fe800000006ff */
[----:B------:R-:W1:Y:S02]  /*5a00*/  SYNCS.PHASECHK.TRANS64.TRYWAIT P1, [UR44+0x50], R4 ;  /* 0x00005004ff0075a7 */ /* 0x000e64000802112c */
[----:B-1----:R-:W-:Y:S05]  /*5a10*/  @!P1 BRA `(.L_x_96) ;  /* 0x0000001400689947 */ /* 0x002fea0003800000 */
.L_x_95:
[----:B------:R-:W-:Y:S05]  /*5a20*/  BSYNC B0 ;  /* 0x0000000000007941 */ /* 0x000fea0003800000 */
.L_x_94:
[----:B------:R2:W3:Y:S01]  /*5a30*/  @P0 LDS.128 R16, [R78+UR44+0x200] ;  /* 0x0002002c4e100984 */ /* 0x0004e20008000c00 */
[----:B------:R-:W-:Y:S01]  /*5a40*/  UIADD3 UR4, UPT, UPT, UR44, 0x58, URZ ;  /* 0x000000582c047890 */ /* 0x000fe2000fffe0ff */
[----:B------:R-:W-:Y:S02]  /*5a50*/  LOP3.LUT R82, R82, 0x1, RZ, 0x3c, !PT ;  /* 0x0000000152527812 */ /* 0x000fe400078e3cff */
[----:B------:R2:W1:Y:S01]  /*5a60*/  @P0 LDS.128 R64, [R77+0x10] ;  /* 0x000010004d400984 */ /* 0x0004620000000c00 */
[----:B------:R-:W-:Y:S01]  /*5a70*/  UPRMT UR4, UR48, 0x654, UR4 ;  /* 0x0000065430047896 */ /* 0x000fe20008000004 */
[----:B------:R-:W-:Y:S01]  /*5a80*/  @!PT LDS RZ, [RZ] ;  /* 0x00000000fffff984 */ /* 0x000fe20000000800 */
[----:B------:R-:W-:Y:S01]  /*5a90*/  @!PT LDS RZ, [RZ] ;  /* 0x00000000fffff984 */ /* 0x000fe20000000800 */
[----:B------:R-:W-:Y:S01]  /*5aa0*/  @!PT LDS RZ, [RZ] ;  /* 0x00000000fffff984 */ /* 0x000fe20000000800 */
[----:B------:R-:W-:Y:S01]  /*5ab0*/  @!PT LDS RZ, [RZ] ;  /* 0x00000000fffff984 */ /* 0x000fe20000000800 */
[----:B------:R5:W-:Y:S06]  /*5ac0*/  MEMBAR.ALL.CTA ;  /* 0x0000000000007992 */ /* 0x000bec0000008000 */
[----:B-----5:R-:W5:Y:S02]  /*5ad0*/  FENCE.VIEW.ASYNC.S ;  /* 0x00000000000073c6 */ /* 0x020f640000000000 */
[----:B-----5:R-:W-:Y:S03]  /*5ae0*/  SYNCS.ARRIVE.TRANS64.RED.A1T0 RZ, [UR4], RZ ;  /* 0x000000ffffff79a7 */ /* 0x020fe60008100404 */
.L_x_93:
[----:B------:R-:W-:Y:S05]  /*5af0*/  BSYNC B1 ;  /* 0x0000000000017941 */ /* 0x000fea0003800000 */
.L_x_92:
[----:B-1----:R-:W-:Y:S04]  /*5b00*/  SHF.R.U32.HI R0, RZ, 0x15, R2 ;  /* 0x00000015ff007819 */ /* 0x002fe80000011602 */
[----:B------:R-:W-:Y:S01]  /*5b10*/  LOP3.LUT P0, RZ, R0, 0x3, R80, 0x48, !PT ;  /* 0x0000000300ff7812 */ /* 0x000fe20007804850 */
[----:B------:R-:W-:Y:S01]  /*5b20*/  @!UPT UIADD3 URZ, UPT, UPT, URZ, URZ, URZ ;  /* 0x000000fffffff290 */ /* 0x000fe2000fffe0ff */
[----:B------:R-:W-:Y:S11]  /*5b30*/  @P4 BRA `(.L_x_97) ;  /* 0x0000000000084947 */ /* 0x000ff60003800000 */
[----:B------:R-:W1:Y:S02]  /*5b40*/  SYNCS.PHASECHK.TRANS64.TRYWAIT P1, [R22+URZ+0x90], R3 ;  /* 0x00009003160075a7 */ /* 0x000e6400080211ff */
[----:B-1----:R-:W-:Y:S05]  /*5b50*/  @!P1 BRA `(.L_x_98) ;  /* 0x0000001400309947 */ /* 0x002fea0003800000 */
.L_x_97:
[----:B------:R-:W-:Y:S05]  /*5b60*/  @!P0 BRA `(.L_x_99) ;  /* 0x0000000000408947 */ /* 0x000fea0003800000 */
[----:B------:R-:W1:Y:S01]  /*5b70*/  LDCU.64 UR8, c[0x4][0x70] ;  /* 0x01000e00ff0877ac */ /* 0x000e620008000a00 */
[----:B------:R-:W-:Y:S01]  /*5b80*/  MOV R15, 0x0 ;  /* 0x00000000000f7802 */ /* 0x000fe20000000f00 */
[----:B------:R-:W-:Y:S02]  /*5b90*/  HFMA2 R12, -RZ, RZ, 0, 5.9604644775390625e-08 ;  /* 0x00000001ff0c7431 */ /* 0x000fe400000001ff */
[----:B------:R-:W-:Y:S02]  /*5ba0*/  IMAD.MOV.U32 R8, RZ, RZ, 0x192 ;  /* 0x00000192ff087424 */ /* 0x000fe400078e00ff */
[----:B------:R-:W-:Y:S01]  /*5bb0*/  IMAD.MOV.U32 R13, RZ, RZ, RZ ;  /* 0x000000ffff0d7224 */ /* 0x000fe200078e00ff */
[----:B------:R-:W5:Y:S01]  /*5bc0*/  LDCU.64 UR6, c[0x4][0x78] ;  /* 0x01000f00ff0677ac */ /* 0x000f620008000a00 */
[----:B------:R-:W2:Y:S01]  /*5bd0*/  LDC.64 R14, c[0x4][R15] ;  /* 0x010000000f0e7b82 */ /* 0x000ea20000000a00 */
[----:B------:R-:W3:Y:S01]  /*5be0*/  LDCU.64 UR4, c[0x4][0x10] ;  /* 0x01000200ff0477ac */ /* 0x000ee20008000a00 */
[----:B-1----:R-:W-:Y:S01]  /*5bf0*/  MOV R5, UR9 ;  /* 0x0000000900057c02 */ /* 0x002fe20008000f00 */
[----:B------:R-:W-:Y:S01]  /*5c00*/  IMAD.U32 R4, RZ, RZ, UR8 ;  /* 0x00000008ff047e24 */ /* 0x000fe2000f8e00ff */
[----:B-----5:R-:W-:Y:S01]  /*5c10*/  MOV R7, UR7 ;  /* 0x0000000700077c02 */ /* 0x020fe20008000f00 */
[----:B------:R-:W-:Y:S01]  /*5c20*/  IMAD.U32 R6, RZ, RZ, UR6 ;  /* 0x00000006ff067e24 */ /* 0x000fe2000f8e00ff */
[----:B---3--:R-:W-:Y:S01]  /*5c30*/  MOV R11, UR5 ;  /* 0x00000005000b7c02 */ /* 0x008fe20008000f00 */
[----:B------:R-:W-:Y:S02]  /*5c40*/  IMAD.U32 R10, RZ, RZ, UR4 ;  /* 0x00000004ff0a7e24 */ /* 0x000fe4000f8e00ff */
[----:B------:R-:W-:Y:S07]  /*5c50*/  LEPC R20, `(.L_x_99) ;  /* 0x000000001014794e */ /* 0x000fee0000000000 */
[----:B--2-4-:R-:W-:Y:S05]  /*5c60*/  CALL.ABS.NOINC R14 ;  /* 0x000000000e007343 */ /* 0x014fea0003c00000 */
.L_x_99:
[----:B------:R-:W-:Y:S01]  /*5c70*/  LOP3.LUT P0, RZ, R76, 0x60, RZ, 0xc0, !PT ;  /* 0x000000604cff7812 */ /* 0x000fe2000780c0ff */
[----:B------:R-:W-:Y:S05]  /*5c80*/  WARPSYNC.ALL ;  /* 0x0000000000007948 */ /* 0x000fea0003800000 */
[----:B------:R-:W-:Y:S01]  /*5c90*/  R2UR UR4, R2 ;  /* 0x00000000020472ca */ /* 0x000fe200000e0000 */
[----:B------:R-:W-:Y:S01]  /*5ca0*/  BSSY.RECONVERGENT B0, `(.L_x_100) ;  /* 0x000009f000007945 */ /* 0x000fe20003800200 */
[-C--:B---3--:R-:W-:Y:S02]  /*5cb0*/  F2FP.F16.E4M3.UNPACK_B R2, R16.reuse ;  /* 0x00000010ff02723e */ /* 0x088fe400020006ff */
[----:B------:R-:W-:Y:S02]  /*5cc0*/  F2FP.F16.E4M3.UNPACK_B R16, R16.H1 ;  /* 0x00000010ff10723e */ /* 0x000fe400030006ff */
[----:B------:R-:W-:Y:S01]  /*5cd0*/  R2UR UR5, R22 ;  /* 0x00000000160572ca */ /* 0x000fe200000e0000 */
[----:B------:R-:W-:Y:S01]  /*5ce0*/  HADD2.F32 R0, -RZ, R2.H0_H0 ;  /* 0x20000002ff007230 */ /* 0x000fe20000004100 */
[-C--:B------:R-:W-:Y:S01]  /*5cf0*/  F2FP.F16.E4M3.UNPACK_B R42, R17.reuse ;  /* 0x00000011ff2a723e */ /* 0x080fe200020006ff */
[--C-:B------:R-:W-:Y:S01]  /*5d00*/  HADD2.F32 R3, -RZ, R16.reuse.H0_H0 ;  /* 0x20000010ff037230 */ /* 0x100fe20000004100 */
[----:B------:R-:W-:Y:S01]  /*5d10*/  F2FP.F16.E4M3.UNPACK_B R44, R17.H1 ;  /* 0x00000011ff2c723e */ /* 0x000fe200030006ff */
[----:B------:R-:W-:Y:S01]  /*5d20*/  HADD2.F32 R40, -RZ, R16.H1_H1 ;  /* 0x30000010ff287230 */ /* 0x000fe20000004100 */
[-C--:B------:R-:W-:Y:S01]  /*5d30*/  F2FP.F16.E4M3.UNPACK_B R46, R18.reuse ;  /* 0x00000012ff2e723e */ /* 0x080fe200020006ff */
[----:B------:R-:W-:Y:S01]  /*5d40*/  HADD2.F32 R2, -RZ, R2.H1_H1 ;  /* 0x30000002ff027230 */ /* 0x000fe20000004100 */
[----:B------:R-:W-:Y:S01]  /*5d50*/  F2FP.F16.E4M3.UNPACK_B R48, R18.H1 ;  /* 0x00000012ff30723e */ /* 0x000fe200030006ff */
[--C-:B------:R-:W-:Y:S01]  /*5d60*/  HADD2.F32 R41, -RZ, R42.reuse.H0_H0 ;  /* 0x2000002aff297230 */ /* 0x100fe20000004100 */
[-C--:B------:R-:W-:Y:S01]  /*5d70*/  F2FP.F16.E4M3.UNPACK_B R50, R19.reuse ;  /* 0x00000013ff32723e */ /* 0x080fe200020006ff */
[----:B------:R-:W-:Y:S01]  /*5d80*/  HADD2.F32 R42, -RZ, R42.H1_H1 ;  /* 0x3000002aff2a7230 */ /* 0x000fe20000004100 */
[----:B------:R-:W-:Y:S01]  /*5d90*/  F2FP.F16.E4M3.UNPACK_B R52, R19.H1 ;  /* 0x00000013ff34723e */ /* 0x000fe200030006ff */
[----:B------:R-:W-:Y:S01]  /*5da0*/  HADD2.F32 R43, -RZ, R44.H0_H0 ;  /* 0x2000002cff2b7230 */ /* 0x000fe20000004100 */
[----:B------:R-:W-:Y:S01]  /*5db0*/  LDTM.16dp32bit_t0_t15.x32 R4, tmem[UR4] ;  /* 0x00000004000479ee */ /* 0x000fe20008a80000 */
[----:B------:R-:W1:Y:S01]  /*5dc0*/  LDTM.16dp32bit_t16_t31.x32 R4, tmem[UR4+0x20] ;  /* 0x00002004000479ee */ /* 0x000e620008aa0000 */
[----:B------:R-:W-:Y:S01]  /*5dd0*/  NOP ;  /* 0x0000000000007918 */ /* 0x000fe20000000000 */
[----:B------:R-:W-:Y:S01]  /*5de0*/  UIADD3 UR4, UPT, UPT, UR5, 0xb0, URZ ;  /* 0x000000b005047890 */ /* 0x000fe2000fffe0ff */
[--C-:B------:R-:W-:Y:S01]  /*5df0*/  HADD2.F32 R45, -RZ, R46.reuse.H0_H0 ;  /* 0x2000002eff2d7230 */ /* 0x100fe20000004100 */
[----:B------:R-:W-:Y:S01]  /*5e00*/  F2FP.F16.E4M3.UNPACK_B R54, R64 ;  /* 0x00000040ff36723e */ /* 0x000fe200020006ff */
[----:B------:R-:W-:Y:S01]  /*5e10*/  HADD2.F32 R46, -RZ, R46.H1_H1 ;  /* 0x3000002eff2e7230 */ /* 0x000fe20000004100 */
[----:B------:R-:W-:Y:S01]  /*5e20*/  UPRMT UR4, UR48, 0x654, UR4 ;  /* 0x0000065430047896 */ /* 0x000fe20008000004 */
[--C-:B------:R-:W-:Y:S01]  /*5e30*/  HADD2.F32 R49, -RZ, R50.reuse.H0_H0 ;  /* 0x20000032ff317230 */ /* 0x100fe20000004100 */
[-C--:B------:R-:W-:Y:S01]  /*5e40*/  F2FP.F16.E4M3.UNPACK_B R58, R65.reuse ;  /* 0x00000041ff3a723e */ /* 0x080fe200020006ff */
[----:B------:R-:W-:Y:S01]  /*5e50*/  HADD2.F32 R50, -RZ, R50.H1_H1 ;  /* 0x30000032ff327230 */ /* 0x000fe20000004100 */
[----:B------:R-:W-:Y:S01]  /*5e60*/  F2FP.F16.E4M3.UNPACK_B R62, R66 ;  /* 0x00000042ff3e723e */ /* 0x000fe200020006ff */
[--C-:B------:R-:W-:Y:S01]  /*5e70*/  HADD2.F32 R53, -RZ, R54.reuse.H0_H0 ;  /* 0x20000036ff357230 */ /* 0x100fe20000004100 */
[----:B------:R-:W-:Y:S01]  /*5e80*/  F2FP.F16.E4M3.UNPACK_B R56, R64.H1 ;  /* 0x00000040ff38723e */ /* 0x000fe200030006ff */
[----:B------:R-:W-:Y:S01]  /*5e90*/  HADD2.F32 R54, -RZ, R54.H1_H1 ;  /* 0x30000036ff367230 */ /* 0x000fe20000004100 */
[----:B------:R-:W-:Y:S01]  /*5ea0*/  F2FP.F16.E4M3.UNPACK_B R60, R65.H1 ;  /* 0x00000041ff3c723e */ /* 0x000fe200030006ff */
[----:B-1----:R-:W-:Y:S01]  /*5eb0*/  SYNCS.ARRIVE.TRANS64.RED.A1T0 RZ, [UR4], RZ ;  /* 0x000000ffffff79a7 */ /* 0x002fe20008100404 */
[--C-:B------:R-:W-:Y:S01]  /*5ec0*/  HADD2.F32 R57, -RZ, R58.reuse.H0_H0 ;  /* 0x2000003aff397230 */ /* 0x100fe20000004100 */
[-C--:B------:R-:W-:Y:S01]  /*5ed0*/  F2FP.F16.E4M3.UNPACK_B R65, R67.reuse ;  /* 0x00000043ff41723e */ /* 0x080fe200020006ff */
[----:B------:R-:W-:Y:S01]  /*5ee0*/  HADD2.F32 R58, -RZ, R58.H1_H1 ;  /* 0x3000003aff3a7230 */ /* 0x000fe20000004100 */
[----:B------:R-:W-:Y:S01]  /*5ef0*/  F2FP.F16.E4M3.UNPACK_B R64, R66.H1 ;  /* 0x00000042ff40723e */ /* 0x000fe200030006ff */
[--C-:B------:R-:W-:Y:S01]  /*5f00*/  HADD2.F32 R61, -RZ, R62.reuse.H0_H0 ;  /* 0x2000003eff3d7230 */ /* 0x100fe20000004100 */
[----:B------:R-:W-:Y:S01]  /*5f10*/  F2FP.F16.E4M3.UNPACK_B R67, R67.H1 ;  /* 0x00000043ff43723e */ /* 0x000fe200030006ff */
[----:B------:R-:W-:Y:S01]  /*5f20*/  HADD2.F32 R62, -RZ, R62.H1_H1 ;  /* 0x3000003eff3e7230 */ /* 0x000fe20000004100 */
[----:B------:R-:W-:Y:S01]  /*5f30*/  IADD3 R36, PT, PT, R36, 0x1, RZ ;  /* 0x0000000124247810 */ /* 0x000fe20007ffe0ff */
[C---:B----4-:R-:W-:Y:S01]  /*5f40*/  FMUL R4, R38.reuse, R4 ;  /* 0x0000000426047220 */ /* 0x050fe20000400000 */
[C---:B------:R-:W-:Y:S01]  /*5f50*/  FMUL R5, R38.reuse, R5 ;  /* 0x0000000526057220 */ /* 0x040fe20000400000 */
[C---:B------:R-:W-:Y:S01]  /*5f60*/  FMUL R8, R38.reuse, R8 ;  /* 0x0000000826087220 */ /* 0x040fe20000400000 */
[C---:B------:R-:W-:Y:S01]  /*5f70*/  FMUL R9, R38.reuse, R9 ;  /* 0x0000000926097220 */ /* 0x040fe20000400000 */
[C---:B------:R-:W-:Y:S01]  /*5f80*/  FFMA R4, R39.reuse, R0, R4 ;  /* 0x0000000027047223 */ /* 0x040fe20000000004 */
[C---:B------:R-:W-:Y:S01]  /*5f90*/  FFMA R5, R39.reuse, R2, R5 ;  /* 0x0000000227057223 */ /* 0x040fe20000000005 */
[C---:B------:R-:W-:Y:S01]  /*5fa0*/  FMUL R12, R38.reuse, R12 ;  /* 0x0000000c260c7220 */ /* 0x040fe20000400000 */
        /* <DEDUP_REMOVED lines=10> */
[----:B------:R-:W-:Y:S02]  /*6050*/  HADD2.F32 R44, -RZ, R44.H1_H1 ;  /* 0x3000002cff2c7230 */ /* 0x000fe40000004100 */
[C---:B------:R-:W-:Y:S01]  /*6060*/  FMUL R10, R38.reuse, R10 ;  /* 0x0000000a260a7220 */ /* 0x040fe20000400000 */
[C---:B------:R-:W-:Y:S01]  /*6070*/  FFMA R6, R39.reuse, R3, R6 ;  /* 0x0000000327067223 */ /* 0x040fe20000000006 */
[C---:B------:R-:W-:Y:S01]  /*6080*/  FFMA R7, R39.reuse, R40, R7 ;  /* 0x0000002827077223 */ /* 0x040fe20000000007 */
[C---:B------:R-:W-:Y:S01]  /*6090*/  FFMA R8, R39.reuse, R41, R8 ;  /* 0x0000002927087223 */ /* 0x040fe20000000008 */
[C---:B------:R-:W-:Y:S01]  /*60a0*/  FFMA R9, R39.reuse, R42, R9 ;  /* 0x0000002a27097223 */ /* 0x040fe20000000009 */
[----:B------:R-:W-:Y:S01]  /*60b0*/  FFMA R10, R39, R43, R10 ;  /* 0x0000002b270a7223 */ /* 0x000fe2000000000a */
[--C-:B------:R-:W-:Y:S01]  /*60c0*/  HADD2.F32 R40, -RZ, R65.reuse.H0_H0 ;  /* 0x20000041ff287230 */ /* 0x100fe20000004100 */
[----:B------:R-:W-:Y:S01]  /*60d0*/  F2FP.SATFINITE.E4M3.F32.PACK_AB_MERGE_C R86, R7, R6, RZ ;  /* 0x000000060756723e */ /* 0x000fe200048070ff */
[C---:B------:R-:W-:Y:S01]  /*60e0*/  FMUL R7, R38.reuse, R24 ;  /* 0x0000001826077220 */ /* 0x040fe20000400000 */
[C---:B------:R-:W-:Y:S01]  /*60f0*/  FMUL R24, R38.reuse, R29 ;  /* 0x0000001d26187220 */ /* 0x040fe20000400000 */
[C---:B------:R-:W-:Y:S01]  /*6100*/  FMUL R29, R38.reuse, R34 ;  /* 0x00000022261d7220 */ /* 0x040fe20000400000 */
[----:B------:R-:W-:Y:S02]  /*6110*/  HADD2.F32 R65, -RZ, R65.H1_H1 ;  /* 0x30000041ff417230 */ /* 0x000fe40000004100 */
[C---:B------:R-:W-:Y:S01]  /*6120*/  FMUL R11, R38.reuse, R11 ;  /* 0x0000000b260b7220 */ /* 0x040fe20000400000 */
[--C-:B------:R-:W-:Y:S02]  /*6130*/  HADD2.F32 R47, -RZ, R48.reuse.H0_H0 ;  /* 0x20000030ff2f7230 */ /* 0x100fe40000004100 */
[C---:B------:R-:W-:Y:S01]  /*6140*/  FMUL R14, R38.reuse, R14 ;  /* 0x0000000e260e7220 */ /* 0x040fe20000400000 */
[----:B------:R-:W-:Y:S02]  /*6150*/  HADD2.F32 R48, -RZ, R48.H1_H1 ;  /* 0x30000030ff307230 */ /* 0x000fe40000004100 */
[C---:B------:R-:W-:Y:S01]  /*6160*/  FFMA R11, R39.reuse, R44, R11 ;  /* 0x0000002c270b7223 */ /* 0x040fe2000000000b */
[C---:B------:R-:W-:Y:S01]  /*6170*/  FFMA R12, R39.reuse, R45, R12 ;  /* 0x0000002d270c7223 */ /* 0x040fe2000000000c */
[C---:B------:R-:W-:Y:S01]  /*6180*/  FFMA R13, R39.reuse, R46, R13 ;  /* 0x0000002e270d7223 */ /* 0x040fe2000000000d */
[----:B------:R-:W-:Y:S01]  /*6190*/  FFMA R14, R39, R47, R14 ;  /* 0x0000002f270e7223 */ /* 0x000fe2000000000e */
[C---:B------:R-:W-:Y:S01]  /*61a0*/  FMUL R15, R38.reuse, R15 ;  /* 0x0000000f260f7220 */ /* 0x040fe20000400000 */
[--C-:B------:R-:W-:Y:S01]  /*61b0*/  HADD2.F32 R51, -RZ, R52.reuse.H0_H0 ;  /* 0x20000034ff337230 */ /* 0x100fe20000004100 */
[----:B------:R-:W-:Y:S01]  /*61c0*/  F2FP.SATFINITE.E4M3.F32.PACK_AB_MERGE_C R10, R11, R10, RZ ;  /* 0x0000000a0b0a723e */ /* 0x000fe200048070ff */
[----:B------:R-:W-:Y:S02]  /*61d0*/  HADD2.F32 R52, -RZ, R52.H1_H1 ;  /* 0x30000034ff347230 */ /* 0x000fe40000004100 */
[C---:B------:R-:W-:Y:S01]  /*61e0*/  FFMA R15, R39.reuse, R48, R15 ;  /* 0x00000030270f7223 */ /* 0x040fe2000000000f */
[C---:B------:R-:W-:Y:S01]  /*61f0*/  FFMA R16, R39.reuse, R49, R16 ;  /* 0x0000003127107223 */ /* 0x040fe20000000010 */
[C---:B------:R-:W-:Y:S01]  /*6200*/  FFMA R17, R39.reuse, R50, R17 ;  /* 0x0000003227117223 */ /* 0x040fe20000000011 */
[C---:B------:R-:W-:Y:S01]  /*6210*/  FMUL R18, R38.reuse, R18 ;  /* 0x0000001226127220 */ /* 0x040fe20000400000 */
[C---:B------:R-:W-:Y:S01]  /*6220*/  FMUL R19, R38.reuse, R19 ;  /* 0x0000001326137220 */ /* 0x040fe20000400000 */
[--C-:B------:R-:W-:Y:S02]  /*6230*/  HADD2.F32 R55, -RZ, R56.reuse.H0_H0 ;  /* 0x20000038ff377230 */ /* 0x100fe40000004100 */
[C---:B------:R-:W-:Y:S01]  /*6240*/  FMUL R3, R38.reuse, R22 ;  /* 0x0000001626037220 */ /* 0x040fe20000400000 */
[C---:B------:R-:W-:Y:S01]  /*6250*/  FFMA R18, R39.reuse, R51, R18 ;  /* 0x0000003327127223 */ /* 0x040fe20000000012 */
[----:B------:R-:W-:Y:S02]  /*6260*/  HADD2.F32 R56, -RZ, R56.H1_H1 ;  /* 0x30000038ff387230 */ /* 0x000fe40000004100 */
[C---:B------:R-:W-:Y:S01]  /*6270*/  FFMA R19, R39.reuse, R52, R19 ;  /* 0x0000003427137223 */ /* 0x040fe20000000013 */
[C---:B------:R-:W-:Y:S01]  /*6280*/  FMUL R6, R38.reuse, R23 ;  /* 0x0000001726067220 */ /* 0x040fe20000400000 */
[C---:B------:R-:W-:Y:S01]  /*6290*/  FFMA R0, R39.reuse, R53, R0 ;  /* 0x0000003527007223 */ /* 0x040fe20000000000 */
[C---:B------:R-:W-:Y:S01]  /*62a0*/  FFMA R2, R39.reuse, R54, R2 ;  /* 0x0000003627027223 */ /* 0x040fe20000000002 */
[--C-:B------:R-:W-:Y:S02]  /*62b0*/  HADD2.F32 R59, -RZ, R60.reuse.H0_H0 ;  /* 0x2000003cff3b7230 */ /* 0x100fe40000004100 */
[C---:B------:R-:W-:Y:S01]  /*62c0*/  FFMA R3, R39.reuse, R55, R3 ;  /* 0x0000003727037223 */ /* 0x040fe20000000003 */
[----:B------:R-:W-:Y:S02]  /*62d0*/  HADD2.F32 R60, -RZ, R60.H1_H1 ;  /* 0x3000003cff3c7230 */ /* 0x000fe40000004100 */
[C---:B------:R-:W-:Y:S01]  /*62e0*/  FMUL R21, R38.reuse, R26 ;  /* 0x0000001a26157220 */ /* 0x040fe20000400000 */
[C---:B------:R-:W-:Y:S01]  /*62f0*/  FMUL R22, R38.reuse, R27 ;  /* 0x0000001b26167220 */ /* 0x040fe20000400000 */
[C---:B------:R-:W-:Y:S01]  /*6300*/  FFMA R6, R39.reuse, R56, R6 ;  /* 0x0000003827067223 */ /* 0x040fe20000000006 */
[C---:B------:R-:W-:Y:S01]  /*6310*/  FFMA R7, R39.reuse, R57, R7 ;  /* 0x0000003927077223 */ /* 0x040fe20000000007 */
[C---:B------:R-:W-:Y:S01]  /*6320*/  FMUL R23, R38.reuse, R28 ;  /* 0x0000001c26177220 */ /* 0x040fe20000400000 */
[C---:B------:R-:W-:Y:S01]  /*6330*/  FFMA R20, R39.reuse, R58, R20 ;  /* 0x0000003a27147223 */ /* 0x040fe20000000014 */
[--C-:B------:R-:W-:Y:S02]  /*6340*/  HADD2.F32 R63, -RZ, R64.reuse.H0_H0 ;  /* 0x20000040ff3f7230 */ /* 0x100fe40000004100 */
[C---:B------:R-:W-:Y:S01]  /*6350*/  FFMA R21, R39.reuse, R59, R21 ;  /* 0x0000003b27157223 */ /* 0x040fe20000000015 */
[----:B------:R-:W-:Y:S02]  /*6360*/  HADD2.F32 R64, -RZ, R64.H1_H1 ;  /* 0x30000040ff407230 */ /* 0x000fe40000004100 */
[C---:B------:R-:W-:Y:S01]  /*6370*/  FFMA R22, R39.reuse, R60, R22 ;  /* 0x0000003c27167223 */ /* 0x040fe20000000016 */
[C---:B------:R-:W-:Y:S01]  /*6380*/  FMUL R26, R38.reuse, R31 ;  /* 0x0000001f261a7220 */ /* 0x040fe20000400000 */
[C---:B------:R-:W-:Y:S01]  /*6390*/  FMUL R27, R38.reuse, R32 ;  /* 0x00000020261b7220 */ /* 0x040fe20000400000 */
[C---:B------:R-:W-:Y:S01]  /*63a0*/  FFMA R23, R39.reuse, R61, R23 ;  /* 0x0000003d27177223 */ /* 0x040fe20000000017 */
[----:B------:R-:W-:Y:S01]  /*63b0*/  FMUL R28, R38, R33 ;  /* 0x00000021261c7220 */ /* 0x000fe20000400000 */
[C---:B------:R-:W-:Y:S01]  /*63c0*/  FFMA R24, R39.reuse, R62, R24 ;  /* 0x0000003e27187223 */ /* 0x040fe20000000018 */
[--C-:B------:R-:W-:Y:S02]  /*63d0*/  HADD2.F32 R66, -RZ, R67.reuse.H0_H0 ;  /* 0x20000043ff427230 */ /* 0x100fe40000004100 */
[C---:B------:R-:W-:Y:S01]  /*63e0*/  FFMA R25, R39.reuse, R63, R25 ;  /* 0x0000003f27197223 */ /* 0x040fe20000000019 */
[----:B------:R-:W-:Y:S02]  /*63f0*/  HADD2.F32 R67, -RZ, R67.H1_H1 ;  /* 0x30000043ff437230 */ /* 0x000fe40000004100 */
[----:B------:R-:W-:Y:S01]  /*6400*/  FFMA R26, R39, R64, R26 ;  /* 0x00000040271a7223 */ /* 0x000fe2000000001a */
[----:B------:R-:W-:Y:S01]  /*6410*/  F2FP.SATFINITE.E4M3.F32.PACK_AB_MERGE_C R14, R15, R14, RZ ;  /* 0x0000000e0f0e723e */ /* 0x000fe200048070ff */
[----:B------:R-:W-:Y:S01]  /*6420*/  FFMA R27, R39, R40, R27 ;  /* 0x00000028271b7223 */ /* 0x000fe2000000001b */
[----:B------:R-:W-:Y:S01]  /*6430*/  F2FP.SATFINITE.E4M3.F32.PACK_AB_MERGE_C R18, R19, R18, RZ ;  /* 0x000000121312723e */ /* 0x000fe200048070ff */
[C---:B------:R-:W-:Y:S01]  /*6440*/  FFMA R28, R39.reuse, R65, R28 ;  /* 0x00000041271c7223 */ /* 0x040fe2000000001c */
[C---:B------:R-:W-:Y:S01]  /*6450*/  FFMA R29, R39.reuse, R66, R29 ;  /* 0x00000042271d7223 */ /* 0x040fe2000000001d */
[----:B------:R-:W-:Y:S01]  /*6460*/  FFMA R30, R39, R67, R30 ;  /* 0x00000043271e7223 */ /* 0x000fe2000000001e */
[----:B------:R-:W-:Y:S02]  /*6470*/  F2FP.SATFINITE.E4M3.F32.PACK_AB_MERGE_C R32, R5, R4, R86 ;  /* 0x000000040520723e */ /* 0x000fe40004807056 */
[----:B------:R-:W-:Y:S02]  /*6480*/  F2FP.SATFINITE.E4M3.F32.PACK_AB_MERGE_C R33, R9, R8, R10 ;  /* 0x000000080921723e */ /* 0x000fe4000480700a */
[----:B------:R-:W-:Y:S02]  /*6490*/  F2FP.SATFINITE.E4M3.F32.PACK_AB_MERGE_C R34, R13, R12, R14 ;  /* 0x0000000c0d22723e */ /* 0x000fe4000480700e */
[----:B------:R-:W-:Y:S02]  /*64a0*/  F2FP.SATFINITE.E4M3.F32.PACK_AB_MERGE_C R35, R17, R16, R18 ;  /* 0x000000101123723e */ /* 0x000fe40004807012 */
[----:B------:R-:W-:Y:S02]  /*64b0*/  F2FP.SATFINITE.E4M3.F32.PACK_AB_MERGE_C R3, R6, R3, RZ ;  /* 0x000000030603723e */ /* 0x000fe400048070ff */
[----:B------:R-:W-:Y:S01]  /*64c0*/  F2FP.SATFINITE.E4M3.F32.PACK_AB_MERGE_C R5, R22, R21, RZ ;  /* 0x000000151605723e */ /* 0x000fe200048070ff */
[----:B------:R1:W-:Y:S01]  /*64d0*/  STS.128 [R78+UR44+0x1200], R32 ;  /* 0x001200204e007988 */ /* 0x0003e20008000c2c */
[----:B------:R-:W-:Y:S02]  /*64e0*/  F2FP.SATFINITE.E4M3.F32.PACK_AB_MERGE_C R6, R26, R25, RZ ;  /* 0x000000191a06723e */ /* 0x000fe400048070ff */
[----:B------:R-:W-:Y:S02]  /*64f0*/  F2FP.SATFINITE.E4M3.F32.PACK_AB_MERGE_C R29, R30, R29, RZ ;  /* 0x0000001d1e1d723e */ /* 0x000fe400048070ff */
[----:B------:R-:W-:Y:S02]  /*6500*/  F2FP.SATFINITE.E4M3.F32.PACK_AB_MERGE_C R5, R20, R7, R5 ;  /* 0x000000071405723e */ /* 0x000fe40004807005 */
[----:B------:R-:W-:Y:S02]  /*6510*/  F2FP.SATFINITE.E4M3.F32.PACK_AB_MERGE_C R4, R2, R0, R3 ;  /* 0x000000000204723e */ /* 0x000fe40004807003 */
[----:B------:R-:W-:Y:S02]  /*6520*/  F2FP.SATFINITE.E4M3.F32.PACK_AB_MERGE_C R6, R24, R23, R6 ;  /* 0x000000171806723e */ /* 0x000fe40004807006 */
[----:B------:R-:W-:Y:S05]  /*6530*/  F2FP.SATFINITE.E4M3.F32.PACK_AB_MERGE_C R7, R28, R27, R29 ;  /* 0x0000001b1c07723e */ /* 0x000fea000480701d */
[----:B------:R1:W-:Y:S01]  /*6540*/  STS.128 [R77+0x1010], R4 ;  /* 0x001010044d007388 */ /* 0x0003e20000000c00 */
[----:B------:R-:W-:Y:S01]  /*6550*/  @!PT LDS RZ, [RZ] ;  /* 0x00000000fffff984 */ /* 0x000fe20000000800 */
[----:B------:R-:W-:Y:S01]  /*6560*/  @!PT LDS RZ, [RZ] ;  /* 0x00000000fffff984 */ /* 0x000fe20000000800 */
[----:B------:R-:W-:Y:S01]  /*6570*/  @!PT LDS RZ, [RZ] ;  /* 0x00000000fffff984 */ /* 0x000fe20000000800 */
[----:B------:R-:W-:Y:S01]  /*6580*/  @!PT LDS RZ, [RZ] ;  /* 0x00000000fffff984 */ /* 0x000fe20000000800 */
[----:B------:R3:W-:Y:S07]  /*6590*/  MEMBAR.ALL.CTA ;  /* 0x0000000000007992 */ /* 0x0007ee0000008000 */
[----:B---3--:R-:W3:Y:S02]  /*65a0*/  FENCE.VIEW.ASYNC.S ;  /* 0x00000000000073c6 */ /* 0x008ee40000000000 */
[----:B---3--:R-:W-:Y:S06]  /*65b0*/  BAR.SYNC.DEFER_BLOCKING 0x1, 0x80 ;  /* 0x0042000000007b1d */ /* 0x008fec0000010000 */
[----:B------:R-:W-:Y:S05]  /*65c0*/  @P0 BRA `(.L_x_101) ;  /* 0x0000000000300947 */ /* 0x000fea0003800000 */
[----:B------:R-:W-:Y:S02]  /*65d0*/  UIADD3 UR4, UPT, UPT, UR44, 0x1200, URZ ;  /* 0x000012002c047890 */ /* 0x000fe4000fffe0ff */
[----:B------:R-:W-:Y:S02]  /*65e0*/  USHF.L.U32 UR9, UR45, 0x6, URZ ;  /* 0x000000062d097899 */ /* 0x000fe400080006ff */
[----:B------:R-:W-:Y:S02]  /*65f0*/  USHF.L.U32 UR10, UR46, 0x6, URZ ;  /* 0x000000062e0a7899 */ /* 0x000fe400080006ff */
[----:B------:R-:W-:Y:S01]  /*6600*/  MOV R85, UR4 ;  /* 0x0000000400557c02 */ /* 0x000fe20008000f00 */
[----:B------:R-:W-:Y:S01]  /*6610*/  UIADD3 UR4, UP0, UPT, UR62, 0x680, URZ ;  /* 0x000006803e047890 */ /* 0x000fe2000ff1e0ff */
[----:B------:R-:W-:Y:S02]  /*6620*/  UMOV UR11, UR36 ;  /* 0x00000024000b7c82 */ /* 0x000fe40008000000 */
[----:B------:R-:W-:Y:S01]  /*6630*/  R2UR UR8, R85 ;  /* 0x00000000550872ca */ /* 0x000fe200000e0000 */
[----:B------:R-:W-:Y:S11]  /*6640*/  UIADD3.X UR5, UPT, UPT, URZ, UR63, URZ, UP0, !UPT ;  /* 0x0000003fff057290 */ /* 0x000ff600087fe4ff */
[----:B------:R-:W-:Y:S01]  /*6650*/  @!UPT UIADD3 URZ, UPT, UPT, URZ, URZ, URZ ;  /* 0x000000fffffff290 */ /* 0x000fe2000fffe0ff */
[----:B------:R3:W-:Y:S01]  /*6660*/  UTMASTG.3D [UR8], [UR4] ;  /* 0x00000008040073b5 */ /* 0x0007e20008010000 */
[----:B------:R0:W-:Y:S01]  /*6670*/  UTMACMDFLUSH ;  /* 0x00000000000079b7 */ /* 0x0001e20000000000 */
[----:B---3--:R-:W-:Y:S04]  /*6680*/  DEPBAR.LE SB0, 0x0 ;  /* 0x000080000000791a */ /* 0x008fe80000000000 */
.L_x_101:
[----:B------:R-:W-:Y:S05]  /*6690*/  BSYNC.RECONVERGENT B0 ;  /* 0x0000000000007941 */ /* 0x000fea0003800200 */
.L_x_100:
[----:B------:R-:W-:Y:S01]  /*66a0*/  BAR.SYNC.DEFER_BLOCKING 0x1, 0x80 ;  /* 0x0042000000007b1d */ /* 0x000fe20000010000 */
[----:B------:R-:W-:Y:S01]  /*66b0*/  ISETP.NE.AND P0, PT, R81, 0x2, PT ;  /* 0x000000025100780c */ /* 0x000fe20003f05270 */
[----:B------:R-:W-:Y:S01]  /*66c0*/  UISETP.NE.AND UP0, UPT, UR47, URZ, UPT ;  /* 0x000000ff2f00728c */ /* 0x000fe2000bf05270 */
[----:B------:R-:W-:Y:S01]  /*66d0*/  ISETP.NE.AND P1, PT, R36, 0x4, PT ;  /* 0x000000042400780c */ /* 0x000fe20003f25270 */
[----:B------:R-:W-:Y:S01]  /*66e0*/  UIADD3 UR45, UPT, UPT, UR37, UR57, URZ ;  /* 0x00000039252d7290 */ /* 0x000fe2000fffe0ff */
[----:B------:R-:W-:Y:S01]  /*66f0*/  SEL R2, RZ, 0x1, P0 ;  /* 0x00000001ff027807 */ /* 0x000fe20000000000 */
[----:B------:R-:W-:Y:S01]  /*6700*/  UIADD3 UR46, UPT, UPT, UR38, UR60, URZ ;  /* 0x0000003c262e7290 */ /* 0x000fe2000fffe0ff */
[----:B------:R-:W-:Y:S02]  /*6710*/  SEL R0, RZ, 0x1, P1 ;  /* 0x00000001ff007807 */ /* 0x000fe40000800000 */
[----:B------:R-:W-:Y:S02]  /*6720*/  LOP3.LUT R83, R83, R2, RZ, 0x3c, !PT ;  /* 0x0000000253537212 */ /* 0x000fe400078e3cff */
[----:B------:R-:W-:Y:S02]  /*6730*/  LOP3.LUT R84, R84, R0, RZ, 0x3c, !PT ;  /* 0x0000000054547212 */ /* 0x000fe400078e3cff */
[----:B------:R-:W-:Y:S02]  /*6740*/  SEL R81, R81, RZ, P0 ;  /* 0x000000ff51517207 */ /* 0x000fe40000000000 */
[----:B------:R-:W-:Y:S01]  /*6750*/  SEL R36, R36, RZ, P1 ;  /* 0x000000ff24247207 */ /* 0x000fe20000800000 */
[----:B------:R-:W-:Y:S01]  /*6760*/  UMOV UR36, UR51 ;  /* 0x0000003300247c82 */ /* 0x000fe20008000000 */
[----:B------:R-:W-:Y:S05]  /*6770*/  BRA.U UP0, `(.L_x_102) ;  /* 0xffffffe5002c7547 */ /* 0x000fea000b83ffff */
[----:B------:R-:W-:Y:S05]  /*6780*/  EXIT ;  /* 0x000000000000794d */ /* 0x000fea0003800000 */
.L_x_24:
[----:B---3--:R3:W4:Y:S02]  /*6790*/  SYNCS.PHASECHK.TRANS64.TRYWAIT P0, [R0+URZ+0xe0], R2 ;  /* 0x0000e002000075a7 */ /* 0x00872400080011ff */
[----:B----4-:R-:W-:Y:S05]  /*67a0*/  @!P0 NANOSLEEP.SYNCS 0x989680 ;  /* 0x009896800000895d */ /* 0x010fea0003900000 */
[----:B------:R-:W4:Y:S02]  /*67b0*/  @!P0 SYNCS.PHASECHK.TRANS64 P0, [R0+URZ+0xe0], R2 ;  /* 0x0000e002000085a7 */ /* 0x000f2400080010ff */
[----:B----4-:R-:W-:Y:S05]  /*67c0*/  @!P0 BRA `(.L_x_24) ;  /* 0xfffffffc00f08947 */ /* 0x010fea000383ffff */
[----:B------:R-:W-:Y:S05]  /*67d0*/  BRA `(.L_x_103) ;  /* 0xffffffb000087947 */ /* 0x000fea000383ffff */
.L_x_27:
[----:B--2---:R-:W-:-:S07]  /*67e0*/  MOV R0, UR33 ;  /* 0x0000002100007c02 */ /* 0x004fce0008000f00 */
.L_x_104:
[----:B--2---:R2:W3:Y:S02]  /*67f0*/  SYNCS.PHASECHK.TRANS64.TRYWAIT P0, [R0+URZ+0x28], R3 ;  /* 0x00002803000075a7 */ /* 0x0044e400080011ff */
[----:B---3--:R-:W-:Y:S05]  /*6800*/  @!P0 NANOSLEEP.SYNCS 0x989680 ;  /* 0x009896800000895d */ /* 0x008fea0003900000 */
[----:B------:R-:W3:Y:S02]  /*6810*/  @!P0 SYNCS.PHASECHK.TRANS64 P0, [R0+URZ+0x28], R3 ;  /* 0x00002803000085a7 */ /* 0x000ee400080010ff */
[----:B---3--:R-:W-:Y:S05]  /*6820*/  @!P0 BRA `(.L_x_104) ;  /* 0xfffffffc00f08947 */ /* 0x008fea000383ffff */
[----:B------:R-:W-:Y:S05]  /*6830*/  BRA `(.L_x_26) ;  /* 0xffffffb000507947 */ /* 0x000fea000383ffff */
.L_x_34:
[----:B-1----:R-:W-:-:S07]  /*6840*/  MOV R0, UR17 ;  /* 0x0000001100007c02 */ /* 0x002fce0008000f00 */
.L_x_105:
[----:B-1----:R1:W2:Y:S02]  /*6850*/  SYNCS.PHASECHK.TRANS64.TRYWAIT P0, [R0+URZ+0x28], R3 ;  /* 0x00002803000075a7 */ /* 0x0022a400080011ff */
[----:B--2---:R-:W-:Y:S05]  /*6860*/  @!P0 NANOSLEEP.SYNCS 0x989680 ;  /* 0x009896800000895d */ /* 0x004fea0003900000 */
[----:B------:R-:W2:Y:S02]  /*6870*/  @!P0 SYNCS.PHASECHK.TRANS64 P0, [R0+URZ+0x28], R3 ;  /* 0x00002803000085a7 */ /* 0x000ea400080010ff */
[----:B--2---:R-:W-:Y:S05]  /*6880*/  @!P0 BRA `(.L_x_105) ;  /* 0xfffffffc00f08947 */ /* 0x004fea000383ffff */
[----:B------:R-:W-:Y:S05]  /*6890*/  BRA `(.L_x_33) ;  /* 0xffffffb4000c7947 */ /* 0x000fea000383ffff */
.L_x_39:
[----:B-1----:R1:W2:Y:S02]  /*68a0*/  SYNCS.PHASECHK.TRANS64.TRYWAIT P0, [R3+URZ+0x70], R0 ;  /* 0x00007000030075a7 */ /* 0x0022a400080011ff */
[----:B--2---:R-:W-:Y:S05]  /*68b0*/  @!P0 NANOSLEEP.SYNCS 0x989680 ;  /* 0x009896800000895d */ /* 0x004fea0003900000 */
[----:B------:R-:W2:Y:S02]  /*68c0*/  @!P0 SYNCS.PHASECHK.TRANS64 P0, [R3+URZ+0x70], R0 ;  /* 0x00007000030085a7 */ /* 0x000ea400080010ff */
[----:B--2---:R-:W-:Y:S05]  /*68d0*/  @!P0 BRA `(.L_x_39) ;  /* 0xfffffffc00f08947 */ /* 0x004fea000383ffff */
[----:B------:R-:W-:Y:S05]  /*68e0*/  BRA `(.L_x_106) ;  /* 0xffffffb400b07947 */ /* 0x000fea000383ffff */
.L_x_43:
[----:B------:R-:W-:-:S07]  /*68f0*/  MOV R0, UR4 ;  /* 0x0000000400007c02 */ /* 0x000fce0008000f00 */
.L_x_107:
[----:B-1----:R1:W2:Y:S02]  /*6900*/  SYNCS.PHASECHK.TRANS64.TRYWAIT P0, [R0+URZ], R2 ;  /* 0x00000002000075a7 */ /* 0x0022a400080011ff */
[----:B--2---:R-:W-:Y:S05]  /*6910*/  @!P0 NANOSLEEP.SYNCS 0x989680 ;  /* 0x009896800000895d */ /* 0x004fea0003900000 */
[----:B------:R-:W2:Y:S02]  /*6920*/  @!P0 SYNCS.PHASECHK.TRANS64 P0, [R0+URZ], R2 ;  /* 0x00000002000085a7 */ /* 0x000ea400080010ff */
[----:B--2---:R-:W-:Y:S05]  /*6930*/  @!P0 BRA `(.L_x_107) ;  /* 0xfffffffc00f08947 */ /* 0x004fea000383ffff */
[----:B------:R-:W-:Y:S05]  /*6940*/  BRA `(.L_x_108) ;  /* 0xffffffbc00547947 */ /* 0x000fea000383ffff */
.L_x_44:
[----:B------:R-:W-:-:S07]  /*6950*/  MOV R0, UR5 ;  /* 0x0000000500007c02 */ /* 0x000fce0008000f00 */
.L_x_109:
[----:B-1----:R1:W2:Y:S02]  /*6960*/  SYNCS.PHASECHK.TRANS64.TRYWAIT P0, [R0+URZ], R3 ;  /* 0x00000003000075a7 */ /* 0x0022a400080011ff */
[----:B--2---:R-:W-:Y:S05]  /*6970*/  @!P0 NANOSLEEP.SYNCS 0x989680 ;  /* 0x009896800000895d */ /* 0x004fea0003900000 */
[----:B------:R-:W2:Y:S02]  /*6980*/  @!P0 SYNCS.PHASECHK.TRANS64 P0, [R0+URZ], R3 ;  /* 0x00000003000085a7 */ /* 0x000ea400080010ff */
[----:B--2---:R-:W-:Y:S05]  /*6990*/  @!P0 BRA `(.L_x_109) ;  /* 0xfffffffc00f08947 */ /* 0x004fea000383ffff */
[----:B------:R-:W-:Y:S05]  /*69a0*/  BRA `(.L_x_110) ;  /* 0xffffffbc00607947 */ /* 0x000fea000383ffff */
.L_x_45:
[----:B------:R-:W-:-:S07]  /*69b0*/  MOV R0, UR5 ;  /* 0x0000000500007c02 */ /* 0x000fce0008000f00 */
.L_x_111:
[----:B-1----:R1:W2:Y:S02]  /*69c0*/  SYNCS.PHASECHK.TRANS64.TRYWAIT P0, [R0+URZ], R3 ;  /* 0x00000003000075a7 */ /* 0x0022a400080011ff */
[----:B--2---:R-:W-:Y:S05]  /*69d0*/  @!P0 NANOSLEEP.SYNCS 0x989680 ;  /* 0x009896800000895d */ /* 0x004fea0003900000 */
[----:B------:R-:W2:Y:S02]  /*69e0*/  @!P0 SYNCS.PHASECHK.TRANS64 P0, [R0+URZ], R3 ;  /* 0x00000003000085a7 */ /* 0x000ea400080010ff */
[----:B--2---:R-:W-:Y:S05]  /*69f0*/  @!P0 BRA `(.L_x_111) ;  /* 0xfffffffc00f08947 */ /* 0x004fea000383ffff */
[----:B------:R-:W-:Y:S05]  /*6a00*/  BRA `(.L_x_112) ;  /* 0xffffffbc006c7947 */ /* 0x000fea000383ffff */
.L_x_46:
[----:B------:R-:W-:-:S07]  /*6a10*/  MOV R0, UR5 ;  /* 0x0000000500007c02 */ /* 0x000fce0008000f00 */
.L_x_113:
[----:B-1----:R1:W2:Y:S02]  /*6a20*/  SYNCS.PHASECHK.TRANS64.TRYWAIT P0, [R0+URZ], R3 ;  /* 0x00000003000075a7 */ /* 0x0022a400080011ff */
[----:B--2---:R-:W-:Y:S05]  /*6a30*/  @!P0 NANOSLEEP.SYNCS 0x989680 ;  /* 0x009896800000895d */ /* 0x004fea0003900000 */
[----:B------:R-:W2:Y:S02]  /*6a40*/  @!P0 SYNCS.PHASECHK.TRANS64 P0, [R0+URZ], R3 ;  /* 0x00000003000085a7 */ /* 0x000ea400080010ff */
[----:B--2---:R-:W-:Y:S05]  /*6a50*/  @!P0 BRA `(.L_x_113) ;  /* 0xfffffffc00f08947 */ /* 0x004fea000383ffff */
[----:B------:R-:W-:Y:S05]  /*6a60*/  BRA `(.L_x_114) ;  /* 0xffffffbc00787947 */ /* 0x000fea000383ffff */
.L_x_49:
[----:B--2---:R2:W3:Y:S02]  /*6a70*/  SYNCS.PHASECHK.TRANS64.TRYWAIT P0, [R2+URZ+0xd0], R4 ;  /* 0x0000d004020075a7 */ /* 0x0044e400080011ff */
[----:B---3--:R-:W-:Y:S05]  /*6a80*/  @!P0 NANOSLEEP.SYNCS 0x989680 ;  /* 0x009896800000895d */ /* 0x008fea0003900000 */
[----:B------:R-:W3:Y:S02]  /*6a90*/  @!P0 SYNCS.PHASECHK.TRANS64 P0, [R2+URZ+0xd0], R4 ;  /* 0x0000d004020085a7 */ /* 0x000ee400080010ff */
[----:B---3--:R-:W-:Y:S05]  /*6aa0*/  @!P0 BRA `(.L_x_49) ;  /* 0xfffffffc00f08947 */ /* 0x008fea000383ffff */
[----:B------:R-:W-:Y:S05]  /*6ab0*/  BRA `(.L_x_115) ;  /* 0xffffffbc00d47947 */ /* 0x000fea000383ffff */
.L_x_50:
[----:B------:R-:W-:-:S07]  /*6ac0*/  MOV R2, UR4 ;  /* 0x0000000400027c02 */ /* 0x000fce0008000f00 */
.L_x_116:
[----:B--2---:R2:W3:Y:S02]  /*6ad0*/  SYNCS.PHASECHK.TRANS64.TRYWAIT P0, [R2+URZ+0x80], R5 ;  /* 0x00008005020075a7 */ /* 0x0044e400080011ff */
[----:B---3--:R-:W-:Y:S05]  /*6ae0*/  @!P0 NANOSLEEP.SYNCS 0x989680 ;  /* 0x009896800000895d */ /* 0x008fea0003900000 */
[----:B------:R-:W3:Y:S02]  /*6af0*/  @!P0 SYNCS.PHASECHK.TRANS64 P0, [R2+URZ+0x80], R5 ;  /* 0x00008005020085a7 */ /* 0x000ee400080010ff */
[----:B---3--:R-:W-:Y:S05]  /*6b00*/  @!P0 BRA `(.L_x_116) ;  /* 0xfffffffc00f08947 */ /* 0x008fea000383ffff */
[----:B------:R-:W-:Y:S05]  /*6b10*/  BRA `(.L_x_117) ;  /* 0xffffffbc00e47947 */ /* 0x000fea000383ffff */
.L_x_51:
[----:B--2---:R2:W3:Y:S02]  /*6b20*/  SYNCS.PHASECHK.TRANS64.TRYWAIT P1, [R2+URZ+0x70], R4 ;  /* 0x00007004020075a7 */ /* 0x0044e400080211ff */
[----:B---3--:R-:W-:Y:S05]  /*6b30*/  @!P1 NANOSLEEP.SYNCS 0x989680 ;  /* 0x009896800000995d */ /* 0x008fea0003900000 */
[----:B------:R-:W3:Y:S02]  /*6b40*/  @!P1 SYNCS.PHASECHK.TRANS64 P1, [R2+URZ+0x70], R4 ;  /* 0x00007004020095a7 */ /* 0x000ee400080210ff */
[----:B---3--:R-:W-:Y:S05]  /*6b50*/  @!P1 BRA `(.L_x_51) ;  /* 0xfffffffc00f09947 */ /* 0x008fea000383ffff */
[----:B------:R-:W-:Y:S05]  /*6b60*/  BRA `(.L_x_118) ;  /* 0xffffffc000147947 */ /* 0x000fea000383ffff */
.L_x_54:
[----:B------:R-:W-:-:S07]  /*6b70*/  MOV R0, UR4 ;  /* 0x0000000400007c02 */ /* 0x000fce0008000f00 */
.L_x_119:
[----:B--2---:R2:W3:Y:S02]  /*6b80*/  SYNCS.PHASECHK.TRANS64.TRYWAIT P0, [R0+URZ+0x80], R2 ;  /* 0x00008002000075a7 */ /* 0x0044e400080011ff */
[----:B---3--:R-:W-:Y:S05]  /*6b90*/  @!P0 NANOSLEEP.SYNCS 0x989680 ;  /* 0x009896800000895d */ /* 0x008fea0003900000 */
[----:B------:R-:W3:Y:S02]  /*6ba0*/  @!P0 SYNCS.PHASECHK.TRANS64 P0, [R0+URZ+0x80], R2 ;  /* 0x00008002000085a7 */ /* 0x000ee400080010ff */
[----:B---3--:R-:W-:Y:S05]  /*6bb0*/  @!P0 BRA `(.L_x_119) ;  /* 0xfffffffc00f08947 */ /* 0x008fea000383ffff */
[----:B------:R-:W-:Y:S05]  /*6bc0*/  BRA `(.L_x_53) ;  /* 0xffffffc000687947 */ /* 0x000fea000383ffff */
.L_x_61:
[----:B-1----:R1:W2:Y:S02]  /*6bd0*/  SYNCS.PHASECHK.TRANS64.TRYWAIT P1, [R0+URZ+0x70], R2 ;  /* 0x00007002000075a7 */ /* 0x0022a400080211ff */
[----:B--2---:R-:W-:Y:S05]  /*6be0*/  @!P1 NANOSLEEP.SYNCS 0x989680 ;  /* 0x009896800000995d */ /* 0x004fea0003900000 */
[----:B------:R-:W2:Y:S02]  /*6bf0*/  @!P1 SYNCS.PHASECHK.TRANS64 P1, [R0+URZ+0x70], R2 ;  /* 0x00007002000095a7 */ /* 0x000ea400080210ff */
[----:B--2---:R-:W-:Y:S05]  /*6c00*/  @!P1 BRA `(.L_x_61) ;  /* 0xfffffffc00f09947 */ /* 0x004fea000383ffff */
[----:B------:R-:W-:Y:S05]  /*6c10*/  BRA `(.L_x_120) ;  /* 0xffffffc400c47947 */ /* 0x000fea000383ffff */
.L_x_62:
[----:B------:R-:W-:-:S07]  /*6c20*/  MOV R2, UR19 ;  /* 0x0000001300027c02 */ /* 0x000fce0008000f00 */
.L_x_121:
[----:B-1----:R1:W2:Y:S02]  /*6c30*/  SYNCS.PHASECHK.TRANS64.TRYWAIT P0, [R2+URZ+0xb0], R0 ;  /* 0x0000b000020075a7 */ /* 0x0022a400080011ff */
[----:B--2---:R-:W-:Y:S05]  /*6c40*/  @!P0 NANOSLEEP.SYNCS 0x989680 ;  /* 0x009896800000895d */ /* 0x004fea0003900000 */
[----:B------:R-:W2:Y:S02]  /*6c50*/  @!P0 SYNCS.PHASECHK.TRANS64 P0, [R2+URZ+0xb0], R0 ;  /* 0x0000b000020085a7 */ /* 0x000ea400080010ff */
[----:B--2---:R-:W-:Y:S05]  /*6c60*/  @!P0 BRA `(.L_x_121) ;  /* 0xfffffffc00f08947 */ /* 0x004fea000383ffff */
[----:B------:R-:W-:Y:S05]  /*6c70*/  BRA `(.L_x_122) ;  /* 0xffffffc400f87947 */ /* 0x000fea000383ffff */
.L_x_65:
[----:B------:R-:W-:Y:S07]  /*6c80*/  MOV R0, UR6 ;  /* 0x0000000600007c02 */ /* 0x000fee0008000f00 */
.L_x_123:
[----:B-1----:R1:W2:Y:S02]  /*6c90*/  SYNCS.PHASECHK.TRANS64.TRYWAIT P0, [R0+URZ], R2 ;  /* 0x00000002000075a7 */ /* 0x0022a400080011ff */
[----:B--2---:R-:W-:Y:S05]  /*6ca0*/  @!P0 NANOSLEEP.SYNCS 0x989680 ;  /* 0x009896800000895d */ /* 0x004fea0003900000 */
[----:B------:R-:W2:Y:S02]  /*6cb0*/  @!P0 SYNCS.PHASECHK.TRANS64 P0, [R0+URZ], R2 ;  /* 0x00000002000085a7 */ /* 0x000ea400080010ff */
[----:B--2---:R-:W-:Y:S05]  /*6cc0*/  @!P0 BRA `(.L_x_123) ;  /* 0xfffffffc00f08947 */ /* 0x004fea000383ffff */
[----:B------:R-:W-:Y:S05]  /*6cd0*/  BRA `(.L_x_64) ;  /* 0xffffffc800307947 */ /* 0x000fea000383ffff */
.L_x_68:
[----:B------:R-:W-:-:S07]  /*6ce0*/  MOV R0, UR4 ;  /* 0x0000000400007c02 */ /* 0x000fce0008000f00 */
.L_x_124:
[----:B--2---:R2:W4:Y:S02]  /*6cf0*/  SYNCS.PHASECHK.TRANS64.TRYWAIT P0, [R0+URZ], R2 ;  /* 0x00000002000075a7 */ /* 0x00452400080011ff */
[----:B----4-:R-:W-:Y:S05]  /*6d00*/  @!P0 NANOSLEEP.SYNCS 0x989680 ;  /* 0x009896800000895d */ /* 0x010fea0003900000 */
[----:B------:R-:W4:Y:S02]  /*6d10*/  @!P0 SYNCS.PHASECHK.TRANS64 P0, [R0+URZ], R2 ;  /* 0x00000002000085a7 */ /* 0x000f2400080010ff */
[----:B----4-:R-:W-:Y:S05]  /*6d20*/  @!P0 BRA `(.L_x_124) ;  /* 0xfffffffc00f08947 */ /* 0x010fea000383ffff */
[----:B------:R-:W-:Y:S05]  /*6d30*/  BRA `(.L_x_125) ;  /* 0xffffffc800d07947 */ /* 0x000fea000383ffff */
.L_x_69:
[----:B------:R-:W-:-:S07]  /*6d40*/  MOV R0, UR5 ;  /* 0x0000000500007c02 */ /* 0x000fce0008000f00 */
.L_x_126:
[----:B-1----:R1:W2:Y:S02]  /*6d50*/  SYNCS.PHASECHK.TRANS64.TRYWAIT P0, [R0+URZ], R3 ;  /* 0x00000003000075a7 */ /* 0x0022a400080011ff */
[----:B--2---:R-:W-:Y:S05]  /*6d60*/  @!P0 NANOSLEEP.SYNCS 0x989680 ;  /* 0x009896800000895d */ /* 0x004fea0003900000 */
[----:B------:R-:W2:Y:S02]  /*6d70*/  @!P0 SYNCS.PHASECHK.TRANS64 P0, [R0+URZ], R3 ;  /* 0x00000003000085a7 */ /* 0x000ea400080010ff */
[----:B--2---:R-:W-:Y:S05]  /*6d80*/  @!P0 BRA `(.L_x_126) ;  /* 0xfffffffc00f08947 */ /* 0x004fea000383ffff */
[----:B------:R-:W-:Y:S05]  /*6d90*/  BRA `(.L_x_127) ;  /* 0xffffffc800dc7947 */ /* 0x000fea000383ffff */
.L_x_70:
[----:B------:R-:W-:-:S07]  /*6da0*/  MOV R0, UR5 ;  /* 0x0000000500007c02 */ /* 0x000fce0008000f00 */
.L_x_128:
[----:B-1----:R1:W2:Y:S02]  /*6db0*/  SYNCS.PHASECHK.TRANS64.TRYWAIT P0, [R0+URZ], R3 ;  /* 0x00000003000075a7 */ /* 0x0022a400080011ff */
[----:B--2---:R-:W-:Y:S05]  /*6dc0*/  @!P0 NANOSLEEP.SYNCS 0x989680 ;  /* 0x009896800000895d */ /* 0x004fea0003900000 */
[----:B------:R-:W2:Y:S02]  /*6dd0*/  @!P0 SYNCS.PHASECHK.TRANS64 P0, [R0+URZ], R3 ;  /* 0x00000003000085a7 */ /* 0x000ea400080010ff */
[----:B--2---:R-:W-:Y:S05]  /*6de0*/  @!P0 BRA `(.L_x_128) ;  /* 0xfffffffc00f08947 */ /* 0x004fea000383ffff */
[----:B------:R-:W-:Y:S05]  /*6df0*/  BRA `(.L_x_129) ;  /* 0xffffffc800e87947 */ /* 0x000fea000383ffff */
.L_x_71:
[----:B-1----:R-:W-:-:S07]  /*6e00*/  MOV R0, UR4 ;  /* 0x0000000400007c02 */ /* 0x002fce0008000f00 */
.L_x_130:
[----:B-1----:R1:W2:Y:S02]  /*6e10*/  SYNCS.PHASECHK.TRANS64.TRYWAIT P0, [R0+URZ], R2 ;  /* 0x00000002000075a7 */ /* 0x0022a400080011ff */
[----:B--2---:R-:W-:Y:S05]  /*6e20*/  @!P0 NANOSLEEP.SYNCS 0x989680 ;  /* 0x009896800000895d */ /* 0x004fea0003900000 */
[----:B------:R-:W2:Y:S02]  /*6e30*/  @!P0 SYNCS.PHASECHK.TRANS64 P0, [R0+URZ], R2 ;  /* 0x00000002000085a7 */ /* 0x000ea400080010ff */
[----:B--2---:R-:W-:Y:S05]  /*6e40*/  @!P0 BRA `(.L_x_130) ;  /* 0xfffffffc00f08947 */ /* 0x004fea000383ffff */
[----:B------:R-:W-:Y:S05]  /*6e50*/  BRA `(.L_x_131) ;  /* 0xffffffc800f47947 */ /* 0x000fea000383ffff */
.L_x_76:
[----:B--2---:R2:W3:Y:S02]  /*6e60*/  SYNCS.PHASECHK.TRANS64.TRYWAIT P0, [R8+URZ+0x70], R0 ;  /* 0x00007000080075a7 */ /* 0x0044e400080011ff */
[----:B---3--:R-:W-:Y:S05]  /*6e70*/  @!P0 NANOSLEEP.SYNCS 0x989680 ;  /* 0x009896800000895d */ /* 0x008fea0003900000 */
[----:B------:R-:W3:Y:S02]  /*6e80*/  @!P0 SYNCS.PHASECHK.TRANS64 P0, [R8+URZ+0x70], R0 ;  /* 0x00007000080085a7 */ /* 0x000ee400080010ff */
[----:B---3--:R-:W-:Y:S05]  /*6e90*/  @!P0 BRA `(.L_x_76) ;  /* 0xfffffffc00f08947 */ /* 0x008fea000383ffff */
[----:B------:R-:W-:Y:S05]  /*6ea0*/  BRA `(.L_x_132) ;  /* 0xffffffd0001c7947 */ /* 0x000fea000383ffff */
.L_x_79:
[----:B--2---:R-:W-:Y:S07]  /*6eb0*/  MOV R0, UR17 ;  /* 0x0000001100007c02 */ /* 0x004fee0008000f00 */
.L_x_133:
[----:B--2---:R2:W3:Y:S02]  /*6ec0*/  SYNCS.PHASECHK.TRANS64.TRYWAIT P1, [R0+URZ+0x68], R4 ;  /* 0x00006804000075a7 */ /* 0x0044e400080211ff */
[----:B---3--:R-:W-:Y:S05]  /*6ed0*/  @!P1 NANOSLEEP.SYNCS 0x989680 ;  /* 0x009896800000995d */ /* 0x008fea0003900000 */
[----:B------:R-:W3:Y:S02]  /*6ee0*/  @!P1 SYNCS.PHASECHK.TRANS64 P1, [R0+URZ+0x68], R4 ;  /* 0x00006804000095a7 */ /* 0x000ee400080210ff */
[----:B---3--:R-:W-:Y:S05]  /*6ef0*/  @!P1 BRA `(.L_x_133) ;  /* 0xfffffffc00f09947 */ /* 0x008fea000383ffff */
[----:B------:R-:W-:Y:S05]  /*6f00*/  BRA `(.L_x_78) ;  /* 0xffffffd400907947 */ /* 0x000fea000383ffff */
.L_x_82:
[----:B--2---:R-:W-:Y:S07]  /*6f10*/  MOV R0, UR17 ;  /* 0x0000001100007c02 */ /* 0x004fee0008000f00 */
.L_x_134:
[----:B--2---:R2:W3:Y:S02]  /*6f20*/  SYNCS.PHASECHK.TRANS64.TRYWAIT P0, [R0+URZ+0x58], R2 ;  /* 0x00005802000075a7 */ /* 0x0044e400080011ff */
[----:B---3--:R-:W-:Y:S05]  /*6f30*/  @!P0 NANOSLEEP.SYNCS 0x989680 ;  /* 0x009896800000895d */ /* 0x008fea0003900000 */
[----:B------:R-:W3:Y:S02]  /*6f40*/  @!P0 SYNCS.PHASECHK.TRANS64 P0, [R0+URZ+0x58], R2 ;  /* 0x00005802000085a7 */ /* 0x000ee400080010ff */
[----:B---3--:R-:W-:Y:S05]  /*6f50*/  @!P0 BRA `(.L_x_134) ;  /* 0xfffffffc00f08947 */ /* 0x008fea000383ffff */
[----:B------:R-:W-:Y:S05]  /*6f60*/  BRA `(.L_x_135) ;  /* 0xffffffd400e47947 */ /* 0x000fea000383ffff */
.L_x_85:
[----:B---3--:R3:W1:Y:S02]  /*6f70*/  SYNCS.PHASECHK.TRANS64.TRYWAIT P0, [R3+URZ+0x70], R0 ;  /* 0x00007000030075a7 */ /* 0x00866400080011ff */
[----:B-1----:R-:W-:Y:S05]  /*6f80*/  @!P0 NANOSLEEP.SYNCS 0x989680 ;  /* 0x009896800000895d */ /* 0x002fea0003900000 */
[----:B------:R-:W1:Y:S02]  /*6f90*/  @!P0 SYNCS.PHASECHK.TRANS64 P0, [R3+URZ+0x70], R0 ;  /* 0x00007000030085a7 */ /* 0x000e6400080010ff */
[----:B-1----:R-:W-:Y:S05]  /*6fa0*/  @!P0 BRA `(.L_x_85) ;  /* 0xfffffffc00f08947 */ /* 0x002fea000383ffff */
[----:B------:R-:W-:Y:S05]  /*6fb0*/  BRA `(.L_x_136) ;  /* 0xffffffdc00307947 */ /* 0x000fea000383ffff */
.L_x_96:
[----:B-1----:R-:W-:Y:S04]  /*6fc0*/  MOV R0, UR44 ;  /* 0x0000002c00007c02 */ /* 0x002fe80008000f00 */
[----:B------:R1:W2:Y:S03]  /*6fd0*/  SYNCS.PHASECHK.TRANS64.TRYWAIT P1, [R0+URZ+0x50], R4 ;  /* 0x00005004000075a7 */ /* 0x0002a600080211ff */
[----:B--2---:R-:W-:Y:S05]  /*6fe0*/  @!P1 NANOSLEEP.SYNCS 0x989680 ;  /* 0x009896800000995d */ /* 0x004fea0003900000 */
[----:B------:R-:W2:Y:S02]  /*6ff0*/  @!P1 SYNCS.PHASECHK.TRANS64 P1, [R0+URZ+0x50], R4 ;  /* 0x00005004000095a7 */ /* 0x000ea400080210ff */
[----:B--2---:R-:W-:Y:S05]  /*7000*/  @!P1 BRA `(.L_x_96) ;  /* 0xfffffffc00ec9947 */ /* 0x004fea000383ffff */
[----:B------:R-:W-:Y:S05]  /*7010*/  BRA `(.L_x_95) ;  /* 0xffffffe800807947 */ /* 0x000fea000383ffff */
.L_x_98:
[----:B------:R1:W1:Y:S02]  /*7020*/  SYNCS.PHASECHK.TRANS64.TRYWAIT P1, [R22+URZ+0x90], R3 ;  /* 0x00009003160075a7 */ /* 0x00026400080211ff */
[----:B-1----:R-:W-:Y:S05]  /*7030*/  @!P1 NANOSLEEP.SYNCS 0x989680 ;  /* 0x009896800000995d */ /* 0x002fea0003900000 */
[----:B------:R-:W1:Y:S02]  /*7040*/  @!P1 SYNCS.PHASECHK.TRANS64 P1, [R22+URZ+0x90], R3 ;  /* 0x00009003160095a7 */ /* 0x000e6400080210ff */
[----:B-1----:R-:W-:Y:S05]  /*7050*/  @!P1 BRA `(.L_x_98) ;  /* 0xfffffffc00f09947 */ /* 0x002fea000383ffff */
[----:B------:R-:W-:Y:S05]  /*7060*/  BRA `(.L_x_97) ;  /* 0xffffffe800bc7947 */ /* 0x000fea000383ffff */
        .weak           $__internal_0_$__cuda_sm10x_tcgen05_guardrail_trap_col_being_dealloced_not_returned_by_alloc
        .type           $__internal_0_$__cuda_sm10x_tcgen05_guardrail_trap_col_being_dealloced_not_returned_by_alloc,@function
        .size           $__internal_0_$__cuda_sm10x_tcgen05_guardrail_trap_col_being_dealloced_not_returned_by_alloc,($__internal_1_$__cuda_sm10x_tcgen05_guardrail_trap_phase_invalid_during_alloc - $__internal_0_$__cuda_sm10x_tcgen05_guardrail_trap_col_being_dealloced_not_returned_by_alloc)
$__internal_0_$__cuda_sm10x_tcgen05_guardrail_trap_col_being_dealloced_not_returned_by_alloc:
[----:B------:R-:W-:Y:S05]  /*7070*/  BPT.TRAP 0x1 ;  /* 0x000000040000795c */ /* 0x000fea0000300000 */
[----:B------:R-:W-:-:S04]  /*7080*/  HFMA2 R3, -RZ, RZ, 0, 0 ;  /* 0x00000000ff037431 */ /* 0x000fc800000001ff */
[----:B------:R-:W-:Y:S05]  /*7090*/  RET.REL.NODEC R2 `(_ZN7cutlass13device_kernelINS_4gemm6kernel13GemmUniversalIN4cute5tupleIJiiiiEEENS1_10collective13CollectiveMmaINS1_35MainloopSm100TmaUmmaWarpSpecializedILi5ELi2ELi4ENS5_IJNS4_1CILi2EEENSA_ILi1EEESC_EEEEENS5_IJNSA_ILi64EEESF_NSA_ILi32EEEEEENS_12float_e4m3_tENS5_IJlSC_lEEESI_SJ_NS4_8TiledMMAINS4_8MMA_AtomIJNS4_10MMA_TraitsINS4_19SM100_MMA_F8F6F4_SSEJSI_SI_fSF_SF_NS4_17integral_constantINS4_4UMMA5MajorELSQ_0EEESR_NSO_INSP_7ScaleInELSS_0EEEST_EEEEEENS4_6LayoutINS5_IJSC_SC_SC_EEENS5_IJNSA_ILi0EEESY_SY_EEEEENS5_IJNS4_10UnderscoreES11_S11_EEEEENS4_13SM90_TMA_LOADENS4_14ComposedLayoutINS4_7SwizzleILi1ELi4ELi3EEENS4_18smem_ptr_flag_bitsILi8EEENSW_INS5_IJNSA_ILi8EEESG_EEENS5_IJSG_SC_EEEEEEEvNS4_8identityENS4_23SM90_TMA_LOAD_MULTICASTES1E_vS1F_EENS_8epilogue10collective18CollectiveEpilogueINS1I_23Sm100TmaWarpSpecializedILi1ELi1ELi32ELb0ELb0EEEJSH_NS5_IJNSW_ISF_SC_EES1N_EEESI_SJ_SI_SJ_NS1I_6fusion15FusionCallbacksIS1M_NS1P_17LinearCombinationISI_fSI_fLNS_15FloatRoundStyleE2EEESH_S1O_JEEENS4_5SM1004TMEM4LOAD26SM100_TMEM_LOAD_16dp32b32xES14_NS15_INS16_ILi2ELi4ELi3EEES19_NSW_INS5_IJS1A_SF_EEENS5_IJSF_SC_EEEEEEENS4_39AutoVectorizingCopyWithAssumedAlignmentILi128EEENS4_14SM90_TMA_STOREES23_S25_S25_EEEvvEEEEvNT_6ParamsE) ;  /* 0xffffff8c02d87950 */ /* 0x000fea0003c3ffff */
        .weak           $__internal_1_$__cuda_sm10x_tcgen05_guardrail_trap_phase_invalid_during_alloc
        .type           $__internal_1_$__cuda_sm10x_tcgen05_guardrail_trap_phase_invalid_during_alloc,@function
        .size           $__internal_1_$__cuda_sm10x_tcgen05_guardrail_trap_phase_invalid_during_alloc,($__internal_2_$__cuda_sm10x_tcgen05_guardrail_trap_unallocated_columns_being_dealloced - $__internal_1_$__cuda_sm10x_tcgen05_guardrail_trap_phase_invalid_during_alloc)
$__internal_1_$__cuda_sm10x_tcgen05_guardrail_trap_phase_invalid_during_alloc:
[----:B------:R-:W-:Y:S05]  /*70a0*/  BPT.TRAP 0x1 ;  /* 0x000000040000795c */ /* 0x000fea0000300000 */
[----:B------:R-:W-:-:S04]  /*70b0*/  MOV R5, 0x0 ;  /* 0x0000000000057802 */ /* 0x000fc80000000f00 */
[----:B------:R-:W-:Y:S05]  /*70c0*/  RET.REL.NODEC R4 `(_ZN7cutlass13device_kernelINS_4gemm6kernel13GemmUniversalIN4cute5tupleIJiiiiEEENS1_10collective13CollectiveMmaINS1_35MainloopSm100TmaUmmaWarpSpecializedILi5ELi2ELi4ENS5_IJNS4_1CILi2EEENSA_ILi1EEESC_EEEEENS5_IJNSA_ILi64EEESF_NSA_ILi32EEEEEENS_12float_e4m3_tENS5_IJlSC_lEEESI_SJ_NS4_8TiledMMAINS4_8MMA_AtomIJNS4_10MMA_TraitsINS4_19SM100_MMA_F8F6F4_SSEJSI_SI_fSF_SF_NS4_17integral_constantINS4_4UMMA5MajorELSQ_0EEESR_NSO_INSP_7ScaleInELSS_0EEEST_EEEEEENS4_6LayoutINS5_IJSC_SC_SC_EEENS5_IJNSA_ILi0EEESY_SY_EEEEENS5_IJNS4_10UnderscoreES11_S11_EEEEENS4_13SM90_TMA_LOADENS4_14ComposedLayoutINS4_7SwizzleILi1ELi4ELi3EEENS4_18smem_ptr_flag_bitsILi8EEENSW_INS5_IJNSA_ILi8EEESG_EEENS5_IJSG_SC_EEEEEEEvNS4_8identityENS4_23SM90_TMA_LOAD_MULTICASTES1E_vS1F_EENS_8epilogue10collective18CollectiveEpilogueINS1I_23Sm100TmaWarpSpecializedILi1ELi1ELi32ELb0ELb0EEEJSH_NS5_IJNSW_ISF_SC_EES1N_EEESI_SJ_SI_SJ_NS1I_6fusion15FusionCallbacksIS1M_NS1P_17LinearCombinationISI_fSI_fLNS_15FloatRoundStyleE2EEESH_S1O_JEEENS4_5SM1004TMEM4LOAD26SM100_TMEM_LOAD_16dp32b32xES14_NS15_INS16_ILi2ELi4ELi3EEES19_NSW_INS5_IJS1A_SF_EEENS5_IJSF_SC_EEEEEEENS4_39AutoVectorizingCopyWithAssumedAlignmentILi128EEENS4_14SM90_TMA_STOREES23_S25_S25_EEEvvEEEEvNT_6ParamsE) ;  /* 0xffffff8c04cc7950 */ /* 0x000fea0003c3ffff */
        .weak           $__internal_2_$__cuda_sm10x_tcgen05_guardrail_trap_unallocated_columns_being_dealloced
        .type           $__internal_2_$__cuda_sm10x_tcgen05_guardrail_trap_unallocated_columns_being_dealloced,@function
        .size           $__internal_2_$__cuda_sm10x_tcgen05_guardrail_trap_unallocated_columns_being_dealloced,(.L_x_138 - $__internal_2_$__cuda_sm10x_tcgen05_guardrail_trap_unallocated_columns_being_dealloced)
$__internal_2_$__cuda_sm10x_tcgen05_guardrail_trap_unallocated_columns_being_dealloced:
[----:B------:R-:W-:Y:S05]  /*70d0*/  BPT.TRAP 0x1 ;  /* 0x000000040000795c */ /* 0x000fea0000300000 */
[----:B------:R-:W-:-:S04]  /*70e0*/  HFMA2 R3, -RZ, RZ, 0, 0 ;  /* 0x00000000ff037431 */ /* 0x000fc800000001ff */
[----:B------:R-:W-:Y:S05]  /*70f0*/  RET.REL.NODEC R2 `(_ZN7cutlass13device_kernelINS_4gemm6kernel13GemmUniversalIN4cute5tupleIJiiiiEEENS1_10collective13CollectiveMmaINS1_35MainloopSm100TmaUmmaWarpSpecializedILi5ELi2ELi4ENS5_IJNS4_1CILi2EEENSA_ILi1EEESC_EEEEENS5_IJNSA_ILi64EEESF_NSA_ILi32EEEEEENS_12float_e4m3_tENS5_IJlSC_lEEESI_SJ_NS4_8TiledMMAINS4_8MMA_AtomIJNS4_10MMA_TraitsINS4_19SM100_MMA_F8F6F4_SSEJSI_SI_fSF_SF_NS4_17integral_constantINS4_4UMMA5MajorELSQ_0EEESR_NSO_INSP_7ScaleInELSS_0EEEST_EEEEEENS4_6LayoutINS5_IJSC_SC_SC_EEENS5_IJNSA_ILi0EEESY_SY_EEEEENS5_IJNS4_10UnderscoreES11_S11_EEEEENS4_13SM90_TMA_LOADENS4_14ComposedLayoutINS4_7SwizzleILi1ELi4ELi3EEENS4_18smem_ptr_flag_bitsILi8EEENSW_INS5_IJNSA_ILi8EEESG_EEENS5_IJSG_SC_EEEEEEEvNS4_8identityENS4_23SM90_TMA_LOAD_MULTICASTES1E_vS1F_EENS_8epilogue10collective18CollectiveEpilogueINS1I_23Sm100TmaWarpSpecializedILi1ELi1ELi32ELb0ELb0EEEJSH_NS5_IJNSW_ISF_SC_EES1N_EEESI_SJ_SI_SJ_NS1I_6fusion15FusionCallbacksIS1M_NS1P_17LinearCombinationISI_fSI_fLNS_15FloatRoundStyleE2EEESH_S1O_JEEENS4_5SM1004TMEM4LOAD26SM100_TMEM_LOAD_16dp32b32xES14_NS15_INS16_ILi2ELi4ELi3EEES19_NSW_INS5_IJS1A_SF_EEENS5_IJSF_SC_EEEEEEENS4_39AutoVectorizingCopyWithAssumedAlignmentILi128EEENS4_14SM90_TMA_STOREES23_S25_S25_EEEvvEEEEvNT_6ParamsE) ;  /* 0xffffff8c02c07950 */ /* 0x000fea0003c3ffff */
.L_x_137:
[----:B------:R-:W-:-:S00]  /*7100*/  BRA `(.L_x_137) ;  /* 0xfffffffc00fc7947 */ /* 0x000fc0000383ffff */
[----:B------:R-:W-:-:S00]  /*7110*/  NOP ;  /* 0x0000000000007918 */ /* 0x000fc00000000000 */
        /* <DEDUP_REMOVED lines=14> */
.L_x_138:


//--------------------- .nv.global.init           --------------------------
	.section	.nv.global.init,"aw",@progbits
.nv.global.init:
	.type		$str$27,@object
	.size		$str$27,($str$28 - $str$27)
$str$27:
        /*0000*/ 	.byte	0x28, 0x61, 0x64, 0x64, 0x72, 0x65, 0x73, 0x73, 0x20, 0x26, 0x20, 0x6d, 0x61, 0x73, 0x6b, 0x29
        /*0010*/ 	.byte	0x20, 0x3d, 0x3d, 0x20, 0x30, 0x00
	.type		$str$28,@object
	.size		$str$28,($str$26 - $str$28)
$str$28:
        /*0016*/ 	.byte	0x2f, 0x74, 0x6d, 0x70, 0x2f, 0x63, 0x75, 0x74, 0x6c, 0x61, 0x73, 0x73, 0x5f, 0x73, 0x77, 0x65
        /*0026*/ 	.byte	0x65, 0x70, 0x5f, 0x73, 0x72, 0x63, 0x2f, 0x69, 0x6e, 0x63, 0x6c, 0x75, 0x64, 0x65, 0x2f, 0x63
        /*0036*/ 	.byte	0x75, 0x74, 0x65, 0x2f, 0x70, 0x6f, 0x69, 0x6e, 0x74, 0x65, 0x72, 0x5f, 0x66, 0x6c, 0x61, 0x67
        /*0046*/ 	.byte	0x67, 0x65, 0x64, 0x2e, 0x68, 0x70, 0x70, 0x00
	.type		$str$26,@object
	.size		$str$26,($str$25 - $str$26)
$str$26:
        /*004e*/ 	.byte	0x2f, 0x74, 0x6d, 0x70, 0x2f, 0x63, 0x75, 0x74, 0x6c, 0x61, 0x73, 0x73, 0x5f, 0x73, 0x77, 0x65
        /*005e*/ 	.byte	0x65, 0x70, 0x5f, 0x73, 0x72, 0x63, 0x2f, 0x69, 0x6e, 0x63, 0x6c, 0x75, 0x64, 0x65, 0x2f, 0x63
        /*006e*/ 	.byte	0x75, 0x74, 0x65, 0x2f, 0x61, 0x74, 0x6f, 0x6d, 0x2f, 0x63, 0x6f, 0x70, 0x79, 0x5f, 0x74, 0x72
        /*007e*/ 	.byte	0x61, 0x69, 0x74, 0x73, 0x5f, 0x73, 0x6d, 0x31, 0x30, 0x30, 0x2e, 0x68, 0x70, 0x70, 0x00
	.type		$str$25,@object
	.size		$str$25,(__unnamed_1 - $str$25)
$str$25:
        /*008d*/ 	.byte	0x28, 0x28, 0x75, 0x69, 0x6e, 0x74, 0x33, 0x32, 0x5f, 0x74, 0x28, 0x74, 0x68, 0x72, 0x65, 0x61
        /*009d*/ 	.byte	0x64, 0x49, 0x64, 0x78, 0x2e, 0x78, 0x29, 0x20, 0x2f, 0x20, 0x33, 0x32, 0x29, 0x20, 0x25, 0x20
        /*00ad*/ 	.byte	0x34, 0x29, 0x20, 0x3d, 0x3d, 0x20, 0x28, 0x28, 0x28, 0x74, 0x6d, 0x65, 0x6d, 0x5f, 0x61, 0x64
        /*00bd*/ 	.byte	0x64, 0x72, 0x20, 0x3e, 0x3e, 0x20, 0x31, 0x36, 0x29, 0x20, 0x2f, 0x20, 0x33, 0x32, 0x29, 0x20
        /*00cd*/ 	.byte	0x25, 0x20, 0x34, 0x29, 0x00
	.type		__unnamed_1,@object
	.size		__unnamed_1,(__unnamed_2 - __unnamed_1)
__unnamed_1:
        /*00d2*/ 	.byte	0x61, 0x75, 0x74, 0x6f, 0x20, 0x63, 0x75, 0x74, 0x65, 0x3a, 0x3a, 0x61, 0x73, 0x5f, 0x70, 0x6f
        /* <DEDUP_REMOVED lines=24> */
        /*0262*/ 	.byte	0x3c, 0x34, 0x30, 0x39, 0x36, 0x3e, 0x3e, 0x3e, 0x3e, 0x5d, 0x00
	.type		__unnamed_2,@object
	.size		__unnamed_2,(.L_2 - __unnamed_2)
__unnamed_2:
        /* <DEDUP_REMOVED lines=40> */
        /*04ed*/ 	.byte	0x74, 0x65, 0x3a, 0x3a, 0x43, 0x3c, 0x30, 0x3e, 0x3e, 0x3e, 0x3e, 0x5d, 0x00
.L_2:


//--------------------- .nv.shared._ZN7cutlass13device_kernelINS_4gemm6kernel13GemmUniversalIN4cute5tupleIJiiiiEEENS1_10collective13CollectiveMmaINS1_35MainloopSm100TmaUmmaWarpSpecializedILi5ELi2ELi4ENS5_IJNS4_1CILi2EEENSA_ILi1EEESC_EEEEENS5_IJNSA_ILi64EEESF_NSA_ILi32EEEEEENS_12float_e4m3_tENS5_IJlSC_lEEESI_SJ_NS4_8TiledMMAINS4_8MMA_AtomIJNS4_10MMA_TraitsINS4_19SM100_MMA_F8F6F4_SSEJSI_SI_fSF_SF_NS4_17integral_constantINS4_4UMMA5MajorELSQ_0EEESR_NSO_INSP_7ScaleInELSS_0EEEST_EEEEEENS4_6LayoutINS5_IJSC_SC_SC_EEENS5_IJNSA_ILi0EEESY_SY_EEEEENS5_IJNS4_10UnderscoreES11_S11_EEEEENS4_13SM90_TMA_LOADENS4_14ComposedLayoutINS4_7SwizzleILi1ELi4ELi3EEENS4_18smem_ptr_flag_bitsILi8EEENSW_INS5_IJNSA_ILi8EEESG_EEENS5_IJSG_SC_EEEEEEEvNS4_8identityENS4_23SM90_TMA_LOAD_MULTICASTES1E_vS1F_EENS_8epilogue10collective18CollectiveEpilogueINS1I_23Sm100TmaWarpSpecializedILi1ELi1ELi32ELb0ELb0EEEJSH_NS5_IJNSW_ISF_SC_EES1N_EEESI_SJ_SI_SJ_NS1I_6fusion15FusionCallbacksIS1M_NS1P_17LinearCombinationISI_fSI_fLNS_15FloatRoundStyleE2EEESH_S1O_JEEENS4_5SM1004TMEM4LOAD26SM100_TMEM_LOAD_16dp32b32xES14_NS15_INS16_ILi2ELi4ELi3EEES19_NSW_INS5_IJS1A_SF_EEENS5_IJSF_SC_EEEEEEENS4_39AutoVectorizingCopyWithAssumedAlignmentILi128EEENS4_14SM90_TMA_STOREES23_S25_S25_EEEvvEEEEvNT_6ParamsE --------------------------
	.section	.nv.shared._ZN7cutlass13device_kernelINS_4gemm6kernel13GemmUniversalIN4cute5tupleIJiiiiEEENS1_10collective13CollectiveMmaINS1_35MainloopSm100TmaUmmaWarpSpecializedILi5ELi2ELi4ENS5_IJNS4_1CILi2EEENSA_ILi1EEESC_EEEEENS5_IJNSA_ILi64EEESF_NSA_ILi32EEEEEENS_12float_e4m3_tENS5_IJlSC_lEEESI_SJ_NS4_8TiledMMAINS4_8MMA_AtomIJNS4_10MMA_TraitsINS4_19SM100_MMA_F8F6F4_SSEJSI_SI_fSF_SF_NS4_17integral_constantINS4_4UMMA5MajorELSQ_0EEESR_NSO_INSP_7ScaleInELSS_0EEEST_EEEEEENS4_6LayoutINS5_IJSC_SC_SC_EEENS5_IJNSA_ILi0EEESY_SY_EEEEENS5_IJNS4_10UnderscoreES11_S11_EEEEENS4_13SM90_TMA_LOADENS4_14ComposedLayoutINS4_7SwizzleILi1ELi4ELi3EEENS4_18smem_ptr_flag_bitsILi8EEENSW_INS5_IJNSA_ILi8EEESG_EEENS5_IJSG_SC_EEEEEEEvNS4_8identityENS4_23SM90_TMA_LOAD_MULTICASTES1E_vS1F_EENS_8epilogue10collective18CollectiveEpilogueINS1I_23Sm100TmaWarpSpecializedILi1ELi1ELi32ELb0ELb0EEEJSH_NS5_IJNSW_ISF_SC_EES1N_EEESI_SJ_SI_SJ_NS1I_6fusion15FusionCallbacksIS1M_NS1P_17LinearCombinationISI_fSI_fLNS_15FloatRoundStyleE2EEESH_S1O_JEEENS4_5SM1004TMEM4LOAD26SM100_TMEM_LOAD_16dp32b32xES14_NS15_INS16_ILi2ELi4ELi3EEES19_NSW_INS5_IJS1A_SF_EEENS5_IJSF_SC_EEEEEEENS4_39AutoVectorizingCopyWithAssumedAlignmentILi128EEENS4_14SM90_TMA_STOREES23_S25_S25_EEEvvEEEEvNT_6ParamsE,"aw",@nobits
	.sectionflags	@""
	.align	16
	.zero		1024


//--------------------- .nv.shared.reserved.0     --------------------------
	.section	.nv.shared.reserved.0,"aw",@nobits
	.weak		__nv_reservedSMEM_offset_0_alias
	.size		__nv_reservedSMEM_offset_0_alias, 0, 64
	.other		__nv_reservedSMEM_offset_0_alias,@"STO_CUDA_RESERVED_SHARED STV_DEFAULT"
__nv_reservedSMEM_offset_0_alias:
	.zero		0
.nv.shared.reserved.0:
	.zero		64
	.weak		__nv_reservedSMEM_tcgen05_partition
	.type		__nv_reservedSMEM_tcgen05_partition,@object
	.size		__nv_reservedSMEM_tcgen05_partition,(.L_0 - __nv_reservedSMEM_tcgen05_partition)
__nv_reservedSMEM_tcgen05_partition:
	.zero		32
.L_0:


//--------------------- .nv.global                --------------------------
	.section	.nv.global,"aw",@nobits
.nv.global:
	.type		_ZN39_INTERNAL_3d2142af_4_k_cu_cd450aca_87444cute1_E,@object
	.size		_ZN39_INTERNAL_3d2142af_4_k_cu_cd450aca_87444cute1_E,(_ZN39_INTERNAL_3d2142af_4_k_cu_cd450aca_87444cuda3std3__45__cpo6cbeginE - _ZN39_INTERNAL_3d2142af_4_k_cu_cd450aca_87444cute1_E)
_ZN39_INTERNAL_3d2142af_4_k_cu_cd450aca_87444cute1_E:
	.zero		1
	.type		_ZN39_INTERNAL_3d2142af_4_k_cu_cd450aca_87444cuda3std3__45__cpo6cbeginE,@object
	.size		_ZN39_INTERNAL_3d2142af_4_k_cu_cd450aca_87444cuda3std3__45__cpo6cbeginE,(_ZN39_INTERNAL_3d2142af_4_k_cu_cd450aca_87444cuda3std3__48in_placeE - _ZN39_INTERNAL_3d2142af_4_k_cu_cd450aca_87444cuda3std3__45__cpo6cbeginE)
_ZN39_INTERNAL_3d2142af_4_k_cu_cd450aca_87444cuda3std3__45__cpo6cbeginE:
	.zero		1
	.type		_ZN39_INTERNAL_3d2142af_4_k_cu_cd450aca_87444cuda3std3__48in_placeE,@object
	.size		_ZN39_INTERNAL_3d2142af_4_k_cu_cd450aca_87444cuda3std3__48in_placeE,(_ZN39_INTERNAL_3d2142af_4_k_cu_cd450aca_87444cuda3std6ranges3__45__cpo9iter_moveE - _ZN39_INTERNAL_3d2142af_4_k_cu_cd450aca_87444cuda3std3__48in_placeE)
_ZN39_INTERNAL_3d2142af_4_k_cu_cd450aca_87444cuda3std3__48in_placeE:
	.zero		1
	.type		_ZN39_INTERNAL_3d2142af_4_k_cu_cd450aca_87444cuda3std6ranges3__45__cpo9iter_moveE,@object
	.size		_ZN39_INTERNAL_3d2142af_4_k_cu_cd450aca_87444cuda3std6ranges3__45__cpo9iter_moveE,(_ZN39_INTERNAL_3d2142af_4_k_cu_cd450aca_87444cuda3std3__45__cpo5beginE - _ZN39_INTERNAL_3d2142af_4_k_cu_cd450aca_87444cuda3std6ranges3__45__cpo9iter_moveE)
_ZN39_INTERNAL_3d2142af_4_k_cu_cd450aca_87444cuda3std6ranges3__45__cpo9iter_moveE:
	.zero		1
	.type		_ZN39_INTERNAL_3d2142af_4_k_cu_cd450aca_87444cuda3std3__45__cpo5beginE,@object
	.size		_ZN39_INTERNAL_3d2142af_4_k_cu_cd450aca_87444cuda3std3__45__cpo5beginE,(_ZN39_INTERNAL_3d2142af_4_k_cu_cd450aca_87444cuda3std3__441_GLOBAL__N__3d2142af_4_k_cu_cd450aca_87446ignoreE - _ZN39_INTERNAL_3d2142af_4_k_cu_cd450aca_87444cuda3std3__45__cpo5beginE)
_ZN39_INTERNAL_3d2142af_4_k_cu_cd450aca_87444cuda3std3__45__cpo5beginE:
	.zero		1
	.type		_ZN39_INTERNAL_3d2142af_4_k_cu_cd450aca_87444cuda3std3__441_GLOBAL__N__3d2142af_4_k_cu_cd450aca_87446ignoreE,@object
	.size		_ZN39_INTERNAL_3d2142af_4_k_cu_cd450aca_87444cuda3std3__441_GLOBAL__N__3d2142af_4_k_cu_cd450aca_87446ignoreE,(_ZN39_INTERNAL_3d2142af_4_k_cu_cd450aca_87444cute7productE - _ZN39_INTERNAL_3d2142af_4_k_cu_cd450aca_87444cuda3std3__441_GLOBAL__N__3d2142af_4_k_cu_cd450aca_87446ignoreE)
_ZN39_INTERNAL_3d2142af_4_k_cu_cd450aca_87444cuda3std3__441_GLOBAL__N__3d2142af_4_k_cu_cd450aca_87446ignoreE:
	.zero		1
	.type		_ZN39_INTERNAL_3d2142af_4_k_cu_cd450aca_87444cute7productE,@object
	.size		_ZN39_INTERNAL_3d2142af_4_k_cu_cd450aca_87444cute7productE,(_ZN39_INTERNAL_3d2142af_4_k_cu_cd450aca_87444cuda3std3__45__cpo3endE - _ZN39_INTERNAL_3d2142af_4_k_cu_cd450aca_87444cute7productE)
_ZN39_INTERNAL_3d2142af_4_k_cu_cd450aca_87444cute7productE:
	.zero		1
	.type		_ZN39_INTERNAL_3d2142af_4_k_cu_cd450aca_87444cuda3std3__45__cpo3endE,@object
	.size		_ZN39_INTERNAL_3d2142af_4_k_cu_cd450aca_87444cuda3std3__45__cpo3endE,(_ZN39_INTERNAL_3d2142af_4_k_cu_cd450aca_87444cuda3std3__419piecewise_constructE - _ZN39_INTERNAL_3d2142af_4_k_cu_cd450aca_87444cuda3std3__45__cpo3endE)
_ZN39_INTERNAL_3d2142af_4_k_cu_cd450aca_87444cuda3std3__45__cpo3endE:
	.zero		1
	.type		_ZN39_INTERNAL_3d2142af_4_k_cu_cd450aca_87444cuda3std3__419piecewise_constructE,@object
	.size		_ZN39_INTERNAL_3d2142af_4_k_cu_cd450aca_87444cuda3std3__419piecewise_constructE,(_ZN39_INTERNAL_3d2142af_4_k_cu_cd450aca_87444cuda3std3__45__cpo4cendE - _ZN39_INTERNAL_3d2142af_4_k_cu_cd450aca_87444cuda3std3__419piecewise_constructE)
_ZN39_INTERNAL_3d2142af_4_k_cu_cd450aca_87444cuda3std3__419piecewise_constructE:
	.zero		1
	.type		_ZN39_INTERNAL_3d2142af_4_k_cu_cd450aca_87444cuda3std3__45__cpo4cendE,@object
	.size		_ZN39_INTERNAL_3d2142af_4_k_cu_cd450aca_87444cuda3std3__45__cpo4cendE,(_ZN39_INTERNAL_3d2142af_4_k_cu_cd450aca_87444cuda3std6ranges3__45__cpo4swapE - _ZN39_INTERNAL_3d2142af_4_k_cu_cd450aca_87444cuda3std3__45__cpo4cendE)
_ZN39_INTERNAL_3d2142af_4_k_cu_cd450aca_87444cuda3std3__45__cpo4cendE:
	.zero		1
	.type		_ZN39_INTERNAL_3d2142af_4_k_cu_cd450aca_87444cuda3std6ranges3__45__cpo4swapE,@object
	.size		_ZN39_INTERNAL_3d2142af_4_k_cu_cd450aca_87444cuda3std6ranges3__45__cpo4swapE,(.L_10 - _ZN39_INTERNAL_3d2142af_4_k_cu_cd450aca_87444cuda3std6ranges3__45__cpo4swapE)
_ZN39_INTERNAL_3d2142af_4_k_cu_cd450aca_87444cuda3std6ranges3__45__cpo4swapE:
	.zero		1
.L_10:


//--------------------- .nv.constant0._ZN7cutlass13device_kernelINS_4gemm6kernel13GemmUniversalIN4cute5tupleIJiiiiEEENS1_10collective13CollectiveMmaINS1_35MainloopSm100TmaUmmaWarpSpecializedILi5ELi2ELi4ENS5_IJNS4_1CILi2EEENSA_ILi1EEESC_EEEEENS5_IJNSA_ILi64EEESF_NSA_ILi32EEEEEENS_12float_e4m3_tENS5_IJlSC_lEEESI_SJ_NS4_8TiledMMAINS4_8MMA_AtomIJNS4_10MMA_TraitsINS4_19SM100_MMA_F8F6F4_SSEJSI_SI_fSF_SF_NS4_17integral_constantINS4_4UMMA5MajorELSQ_0EEESR_NSO_INSP_7ScaleInELSS_0EEEST_EEEEEENS4_6LayoutINS5_IJSC_SC_SC_EEENS5_IJNSA_ILi0EEESY_SY_EEEEENS5_IJNS4_10UnderscoreES11_S11_EEEEENS4_13SM90_TMA_LOADENS4_14ComposedLayoutINS4_7SwizzleILi1ELi4ELi3EEENS4_18smem_ptr_flag_bitsILi8EEENSW_INS5_IJNSA_ILi8EEESG_EEENS5_IJSG_SC_EEEEEEEvNS4_8identityENS4_23SM90_TMA_LOAD_MULTICASTES1E_vS1F_EENS_8epilogue10collective18CollectiveEpilogueINS1I_23Sm100TmaWarpSpecializedILi1ELi1ELi32ELb0ELb0EEEJSH_NS5_IJNSW_ISF_SC_EES1N_EEESI_SJ_SI_SJ_NS1I_6fusion15FusionCallbacksIS1M_NS1P_17LinearCombinationISI_fSI_fLNS_15FloatRoundStyleE2EEESH_S1O_JEEENS4_5SM1004TMEM4LOAD26SM100_TMEM_LOAD_16dp32b32xES14_NS15_INS16_ILi2ELi4ELi3EEES19_NSW_INS5_IJS1A_SF_EEENS5_IJSF_SC_EEEEEEENS4_39AutoVectorizingCopyWithAssumedAlignmentILi128EEENS4_14SM90_TMA_STOREES23_S25_S25_EEEvvEEEEvNT_6ParamsE --------------------------
	.section	.nv.constant0._ZN7cutlass13device_kernelINS_4gemm6kernel13GemmUniversalIN4cute5tupleIJiiiiEEENS1_10collective13CollectiveMmaINS1_35MainloopSm100TmaUmmaWarpSpecializedILi5ELi2ELi4ENS5_IJNS4_1CILi2EEENSA_ILi1EEESC_EEEEENS5_IJNSA_ILi64EEESF_NSA_ILi32EEEEEENS_12float_e4m3_tENS5_IJlSC_lEEESI_SJ_NS4_8TiledMMAINS4_8MMA_AtomIJNS4_10MMA_TraitsINS4_19SM100_MMA_F8F6F4_SSEJSI_SI_fSF_SF_NS4_17integral_constantINS4_4UMMA5MajorELSQ_0EEESR_NSO_INSP_7ScaleInELSS_0EEEST_EEEEEENS4_6LayoutINS5_IJSC_SC_SC_EEENS5_IJNSA_ILi0EEESY_SY_EEEEENS5_IJNS4_10UnderscoreES11_S11_EEEEENS4_13SM90_TMA_LOADENS4_14ComposedLayoutINS4_7SwizzleILi1ELi4ELi3EEENS4_18smem_ptr_flag_bitsILi8EEENSW_INS5_IJNSA_ILi8EEESG_EEENS5_IJSG_SC_EEEEEEEvNS4_8identityENS4_23SM90_TMA_LOAD_MULTICASTES1E_vS1F_EENS_8epilogue10collective18CollectiveEpilogueINS1I_23Sm100TmaWarpSpecializedILi1ELi1ELi32ELb0ELb0EEEJSH_NS5_IJNSW_ISF_SC_EES1N_EEESI_SJ_SI_SJ_NS1I_6fusion15FusionCallbacksIS1M_NS1P_17LinearCombinationISI_fSI_fLNS_15FloatRoundStyleE2EEESH_S1O_JEEENS4_5SM1004TMEM4LOAD26SM100_TMEM_LOAD_16dp32b32xES14_NS15_INS16_ILi2ELi4ELi3EEES19_NSW_INS5_IJS1A_SF_EEENS5_IJSF_SC_EEEEEEENS4_39AutoVectorizingCopyWithAssumedAlignmentILi128EEENS4_14SM90_TMA_STOREES23_S25_S25_EEEvvEEEEvNT_6ParamsE,"a",@progbits
	.sectionflags	@""
	.align	4
.nv.constant0._ZN7cutlass13device_kernelINS_4gemm6kernel13GemmUniversalIN4cute5tupleIJiiiiEEENS1_10collective13CollectiveMmaINS1_35MainloopSm100TmaUmmaWarpSpecializedILi5ELi2ELi4ENS5_IJNS4_1CILi2EEENSA_ILi1EEESC_EEEEENS5_IJNSA_ILi64EEESF_NSA_ILi32EEEEEENS_12float_e4m3_tENS5_IJlSC_lEEESI_SJ_NS4_8TiledMMAINS4_8MMA_AtomIJNS4_10MMA_TraitsINS4_19SM100_MMA_F8F6F4_SSEJSI_SI_fSF_SF_NS4_17integral_constantINS4_4UMMA5MajorELSQ_0EEESR_NSO_INSP_7ScaleInELSS_0EEEST_EEEEEENS4_6LayoutINS5_IJSC_SC_SC_EEENS5_IJNSA_ILi0EEESY_SY_EEEEENS5_IJNS4_10UnderscoreES11_S11_EEEEENS4_13SM90_TMA_LOADENS4_14ComposedLayoutINS4_7SwizzleILi1ELi4ELi3EEENS4_18smem_ptr_flag_bitsILi8EEENSW_INS5_IJNSA_ILi8EEESG_EEENS5_IJSG_SC_EEEEEEEvNS4_8identityENS4_23SM90_TMA_LOAD_MULTICASTES1E_vS1F_EENS_8epilogue10collective18CollectiveEpilogueINS1I_23Sm100TmaWarpSpecializedILi1ELi1ELi32ELb0ELb0EEEJSH_NS5_IJNSW_ISF_SC_EES1N_EEESI_SJ_SI_SJ_NS1I_6fusion15FusionCallbacksIS1M_NS1P_17LinearCombinationISI_fSI_fLNS_15FloatRoundStyleE2EEESH_S1O_JEEENS4_5SM1004TMEM4LOAD26SM100_TMEM_LOAD_16dp32b32xES14_NS15_INS16_ILi2ELi4ELi3EEES19_NSW_INS5_IJS1A_SF_EEENS5_IJSF_SC_EEEEEEENS4_39AutoVectorizingCopyWithAssumedAlignmentILi128EEENS4_14SM90_TMA_STOREES23_S25_S25_EEEvvEEEEvNT_6ParamsE:
	.zero		2944


//--------------------- SYMBOLS --------------------------

	.type		.nv.reservedSmem.offset0,@object
	.size		.nv.reservedSmem.offset0,0x4
	.type		.nv.reservedSmem.cap,@object
	.size		.nv.reservedSmem.cap,0x4
	.type		__assertfail,@function
